// auto-generated by cutlass_sweep.gemm — config: {"arch": "sm_90", "cluster_m": 1, "cluster_n": 1, "dtype": "bf16", "dtype_b": "bf16", "layout": "nt", "stages": 0, "tile_k": 64, "tile_m": 128, "tile_n": 128}
#include "cutlass/cutlass.h"
#include "cutlass/gemm/collective/collective_builder.hpp"
#include "cutlass/gemm/device/gemm_universal_adapter.h"
#include "cutlass/gemm/kernel/gemm_universal.hpp"
#include "cutlass/epilogue/collective/collective_builder.hpp"

using ElemA = cutlass::bfloat16_t;
using ElemB = cutlass::bfloat16_t;
using ElemCD = cutlass::bfloat16_t;
using Acc  = float;
using TileShape    = cute::Shape<cute::_128, cute::_128, cute::_64>;
using ClusterShape = cute::Shape<cute::_1, cute::_1, cute::_1>;

using CollectiveEpilogue = typename cutlass::epilogue::collective::CollectiveBuilder<
    cutlass::arch::Sm90, cutlass::arch::OpClassTensorOp,
    TileShape, ClusterShape,
    cutlass::epilogue::collective::EpilogueTileAuto,
    Acc, Acc,
    ElemCD, cutlass::layout::RowMajor, 128 / cutlass::sizeof_bits<ElemCD>::value,
    ElemCD, cutlass::layout::RowMajor, 128 / cutlass::sizeof_bits<ElemCD>::value,
    cutlass::epilogue::collective::EpilogueScheduleAuto
  >::CollectiveOp;

using CollectiveMainloop = typename cutlass::gemm::collective::CollectiveBuilder<
    cutlass::arch::Sm90, cutlass::arch::OpClassTensorOp,
    ElemA, cutlass::layout::RowMajor, 128 / cutlass::sizeof_bits<ElemA>::value,
    ElemB, cutlass::layout::ColumnMajor, 128 / cutlass::sizeof_bits<ElemB>::value,
    Acc,
    TileShape, ClusterShape,
    cutlass::gemm::collective::StageCountAutoCarveout<static_cast<int>(sizeof(typename CollectiveEpilogue::SharedStorage))>,
    cutlass::gemm::collective::KernelScheduleAuto
  >::CollectiveOp;

using GemmKernel = cutlass::gemm::kernel::GemmUniversal<
    cute::Shape<int,int,int,int>,
    CollectiveMainloop,
    CollectiveEpilogue
>;
using Gemm = cutlass::gemm::device::GemmUniversalAdapter<GemmKernel>;

// Force the device kernel symbol into the cubin without needing a host main.
auto* _anchor = &cutlass::device_kernel<GemmKernel>;


// ===== COMPILED SASS (sm_90a) =====

	.target	sm_90a

	.elftype	@"ET_EXEC"


//--------------------- .note.nv.tkinfo           --------------------------
	.section	.note.nv.tkinfo,"",@"SHT_NOTE"
	.sectionflags	@"SHF_NOTE_NV_TKINFO"
	.tkinfo
        /*0018*/ 	.word	0x00000002
        /*0030*/ 	.string	""
        /*0030*/ 	.string	"ptxas"
        /*0030*/ 	.string	"Cuda compilation tools, release 13.0, V13.0.88"
        /*0030*/ 	.string	"Build cuda_13.0.r13.0/compiler.36424714_0"
        /*0030*/ 	.string	"-arch sm_90a -m 64 "



//--------------------- .note.nv.cuinfo           --------------------------
	.section	.note.nv.cuinfo,"",@"SHT_NOTE"
	.sectionflags	@"SHF_NOTE_NV_CUINFO"
        /*0018*/ 	.short	0x0002
        /*001a*/ 	.short	0x005a
        /*001c*/ 	.short	0x0082
	.zero		2


//--------------------- .nv.info                  --------------------------
	.section	.nv.info,"",@"SHT_CUDA_INFO"
	.align	4


	//----- nvinfo : EIATTR_REGCOUNT
	.align		4
        /*0000*/ 	.byte	0x04, 0x2f
        /*0002*/ 	.short	(.L_15 - .L_14)
	.align		4
.L_14:
        /*0004*/ 	.word	index@(_ZN7cutlass13device_kernelINS_4gemm6kernel13GemmUniversalIN4cute5tupleIJiiiiEEENS1_10collective13CollectiveMmaINS1_34MainloopSm90TmaGmmaWarpSpecializedILi7ENS5_IJNS4_1CILi1EEESB_SB_EEENS1_35KernelTmaWarpSpecializedCooperativeEEENS5_IJNSA_ILi128EEESF_NSA_ILi64EEEEEENS_10bfloat16_tENS5_IJlSB_lEEESI_SJ_NS4_8TiledMMAINS4_8MMA_AtomIJNS4_4SM904GMMA28MMA_64x128x16_F32BF16BF16_SSILNSN_5MajorE0ELSP_0ELNSN_7ScaleInE1ELSQ_1EEEEEENS4_6LayoutINS5_IJNSA_ILi2EEESB_SB_EEENS5_IJSB_NSA_ILi0EEESW_EEEEENS5_IJNS4_10UnderscoreESZ_SZ_EEEEENS4_13SM90_TMA_LOADENS4_14ComposedLayoutINS4_7SwizzleILi3ELi4ELi3EEENS4_18smem_ptr_flag_bitsILi16EEENST_INS5_IJNSA_ILi8EEESG_EEENS5_IJSG_SB_EEEEEEEvNS4_8identityES12_S1C_vS1D_EENS_8epilogue10collective6detail29Sm90TmaWarpSpecializedAdapterINS1G_15DefaultEpilogueISI_SJ_SJ_NS1F_6thread17LinearCombinationISI_Li1EffLNS1K_9ScaleType4KindE0ELNS_15FloatRoundStyleE2ESI_EENS1_15EpilogueDefaultEEEEEvvEEEEvNT_6ParamsE)
        /*0008*/ 	.word	0x000000a8


	//----- nvinfo : EIATTR_FRAME_SIZE
	.align		4
.L_15:
        /*000c*/ 	.byte	0x04, 0x11
        /*000e*/ 	.short	(.L_17 - .L_16)
	.align		4
.L_16:
        /*0010*/ 	.word	index@(_ZN7cutlass13device_kernelINS_4gemm6kernel13GemmUniversalIN4cute5tupleIJiiiiEEENS1_10collective13CollectiveMmaINS1_34MainloopSm90TmaGmmaWarpSpecializedILi7ENS5_IJNS4_1CILi1EEESB_SB_EEENS1_35KernelTmaWarpSpecializedCooperativeEEENS5_IJNSA_ILi128EEESF_NSA_ILi64EEEEEENS_10bfloat16_tENS5_IJlSB_lEEESI_SJ_NS4_8TiledMMAINS4_8MMA_AtomIJNS4_4SM904GMMA28MMA_64x128x16_F32BF16BF16_SSILNSN_5MajorE0ELSP_0ELNSN_7ScaleInE1ELSQ_1EEEEEENS4_6LayoutINS5_IJNSA_ILi2EEESB_SB_EEENS5_IJSB_NSA_ILi0EEESW_EEEEENS5_IJNS4_10UnderscoreESZ_SZ_EEEEENS4_13SM90_TMA_LOADENS4_14ComposedLayoutINS4_7SwizzleILi3ELi4ELi3EEENS4_18smem_ptr_flag_bitsILi16EEENST_INS5_IJNSA_ILi8EEESG_EEENS5_IJSG_SB_EEEEEEEvNS4_8identityES12_S1C_vS1D_EENS_8epilogue10collective6detail29Sm90TmaWarpSpecializedAdapterINS1G_15DefaultEpilogueISI_SJ_SJ_NS1F_6thread17LinearCombinationISI_Li1EffLNS1K_9ScaleType4KindE0ELNS_15FloatRoundStyleE2ESI_EENS1_15EpilogueDefaultEEEEEvvEEEEvNT_6ParamsE)
        /*0014*/ 	.word	0x00000000


	//----- nvinfo : EIATTR_MIN_STACK_SIZE
	.align		4
.L_17:
        /*0018*/ 	.byte	0x04, 0x12
        /*001a*/ 	.short	(.L_19 - .L_18)
	.align		4
.L_18:
        /*001c*/ 	.word	index@(_ZN7cutlass13device_kernelINS_4gemm6kernel13GemmUniversalIN4cute5tupleIJiiiiEEENS1_10collective13CollectiveMmaINS1_34MainloopSm90TmaGmmaWarpSpecializedILi7ENS5_IJNS4_1CILi1EEESB_SB_EEENS1_35KernelTmaWarpSpecializedCooperativeEEENS5_IJNSA_ILi128EEESF_NSA_ILi64EEEEEENS_10bfloat16_tENS5_IJlSB_lEEESI_SJ_NS4_8TiledMMAINS4_8MMA_AtomIJNS4_4SM904GMMA28MMA_64x128x16_F32BF16BF16_SSILNSN_5MajorE0ELSP_0ELNSN_7ScaleInE1ELSQ_1EEEEEENS4_6LayoutINS5_IJNSA_ILi2EEESB_SB_EEENS5_IJSB_NSA_ILi0EEESW_EEEEENS5_IJNS4_10UnderscoreESZ_SZ_EEEEENS4_13SM90_TMA_LOADENS4_14ComposedLayoutINS4_7SwizzleILi3ELi4ELi3EEENS4_18smem_ptr_flag_bitsILi16EEENST_INS5_IJNSA_ILi8EEESG_EEENS5_IJSG_SB_EEEEEEEvNS4_8identityES12_S1C_vS1D_EENS_8epilogue10collective6detail29Sm90TmaWarpSpecializedAdapterINS1G_15DefaultEpilogueISI_SJ_SJ_NS1F_6thread17LinearCombinationISI_Li1EffLNS1K_9ScaleType4KindE0ELNS_15FloatRoundStyleE2ESI_EENS1_15EpilogueDefaultEEEEEvvEEEEvNT_6ParamsE)
        /*0020*/ 	.word	0x00000000
.L_19:


//--------------------- .nv.compat                --------------------------
	.section	.nv.compat,"",@"SHT_CUDA_COMPAT_INFO"
	.align	4
        /*0000*/ 	.byte	0x02, 0x09, 0x01, 0x00, 0x02, 0x02, 0x04, 0x00, 0x02, 0x05, 0x05, 0x00, 0x03, 0x07, 0x01, 0x01
        /*0010*/ 	.byte	0x02, 0x03, 0x01, 0x00, 0x02, 0x06, 0x01, 0x00, 0x04, 0x0b, 0x08, 0x00, 0x00, 0x00, 0x00, 0x00
        /*0020*/ 	.byte	0x00, 0x00, 0x00, 0x00


//--------------------- .nv.info._ZN7cutlass13device_kernelINS_4gemm6kernel13GemmUniversalIN4cute5tupleIJiiiiEEENS1_10collective13CollectiveMmaINS1_34MainloopSm90TmaGmmaWarpSpecializedILi7ENS5_IJNS4_1CILi1EEESB_SB_EEENS1_35KernelTmaWarpSpecializedCooperativeEEENS5_IJNSA_ILi128EEESF_NSA_ILi64EEEEEENS_10bfloat16_tENS5_IJlSB_lEEESI_SJ_NS4_8TiledMMAINS4_8MMA_AtomIJNS4_4SM904GMMA28MMA_64x128x16_F32BF16BF16_SSILNSN_5MajorE0ELSP_0ELNSN_7ScaleInE1ELSQ_1EEEEEENS4_6LayoutINS5_IJNSA_ILi2EEESB_SB_EEENS5_IJSB_NSA_ILi0EEESW_EEEEENS5_IJNS4_10UnderscoreESZ_SZ_EEEEENS4_13SM90_TMA_LOADENS4_14ComposedLayoutINS4_7SwizzleILi3ELi4ELi3EEENS4_18smem_ptr_flag_bitsILi16EEENST_INS5_IJNSA_ILi8EEESG_EEENS5_IJSG_SB_EEEEEEEvNS4_8identityES12_S1C_vS1D_EENS_8epilogue10collective6detail29Sm90TmaWarpSpecializedAdapterINS1G_15DefaultEpilogueISI_SJ_SJ_NS1F_6thread17LinearCombinationISI_Li1EffLNS1K_9ScaleType4KindE0ELNS_15FloatRoundStyleE2ESI_EENS1_15EpilogueDefaultEEEEEvvEEEEvNT_6ParamsE --------------------------
	.section	.nv.info._ZN7cutlass13device_kernelINS_4gemm6kernel13GemmUniversalIN4cute5tupleIJiiiiEEENS1_10collective13CollectiveMmaINS1_34MainloopSm90TmaGmmaWarpSpecializedILi7ENS5_IJNS4_1CILi1EEESB_SB_EEENS1_35KernelTmaWarpSpecializedCooperativeEEENS5_IJNSA_ILi128EEESF_NSA_ILi64EEEEEENS_10bfloat16_tENS5_IJlSB_lEEESI_SJ_NS4_8TiledMMAINS4_8MMA_AtomIJNS4_4SM904GMMA28MMA_64x128x16_F32BF16BF16_SSILNSN_5MajorE0ELSP_0ELNSN_7ScaleInE1ELSQ_1EEEEEENS4_6LayoutINS5_IJNSA_ILi2EEESB_SB_EEENS5_IJSB_NSA_ILi0EEESW_EEEEENS5_IJNS4_10UnderscoreESZ_SZ_EEEEENS4_13SM90_TMA_LOADENS4_14ComposedLayoutINS4_7SwizzleILi3ELi4ELi3EEENS4_18smem_ptr_flag_bitsILi16EEENST_INS5_IJNSA_ILi8EEESG_EEENS5_IJSG_SB_EEEEEEEvNS4_8identityES12_S1C_vS1D_EENS_8epilogue10collective6detail29Sm90TmaWarpSpecializedAdapterINS1G_15DefaultEpilogueISI_SJ_SJ_NS1F_6thread17LinearCombinationISI_Li1EffLNS1K_9ScaleType4KindE0ELNS_15FloatRoundStyleE2ESI_EENS1_15EpilogueDefaultEEEEEvvEEEEvNT_6ParamsE,"",@"SHT_CUDA_INFO"
	.sectionflags	@""
	.align	4


	//----- nvinfo : EIATTR_CUDA_API_VERSION
	.align		4
        /*0000*/ 	.byte	0x04, 0x37
        /*0002*/ 	.short	(.L_21 - .L_20)
.L_20:
        /*0004*/ 	.word	0x00000082


	//----- nvinfo : EIATTR_KPARAM_INFO
	.align		4
.L_21:
        /*0008*/ 	.byte	0x04, 0x17
        /*000a*/ 	.short	(.L_23 - .L_22)
.L_22:
        /*000c*/ 	.word	0x00000000
        /*0010*/ 	.short	0x0000
        /*0012*/ 	.short	0x0070
        /*0014*/ 	.byte	0x00, 0xf0, 0x01, 0x10


	//----- nvinfo : EIATTR_SPARSE_MMA_MASK
	.align		4
.L_23:
        /*0018*/ 	.byte	0x03, 0x50
        /*001a*/ 	.short	0x0000


	//----- nvinfo : EIATTR_MAXREG_COUNT
	.align		4
        /*001c*/ 	.byte	0x03, 0x1b
        /*001e*/ 	.short	0x00a8


	//----- nvinfo : EIATTR_NUM_BARRIERS
	.align		4
        /*0020*/ 	.byte	0x02, 0x4c
        /*0022*/ 	.byte	0x01
	.zero		1


	//----- nvinfo : EIATTR_EXTERNS
	.align		4
        /*0024*/ 	.byte	0x04, 0x0f
        /*0026*/ 	.short	(.L_25 - .L_24)


	//   ....[0]....
	.align		4
.L_24:
        /*0028*/ 	.word	index@(__assertfail)


	//----- nvinfo : EIATTR_MERCURY_ISA_VERSION
	.align		4
.L_25:
        /*002c*/ 	.byte	0x03, 0x5f
        /*002e*/ 	.short	0x0101


	//----- nvinfo : EIATTR_INT_WARP_WIDE_INSTR_OFFSETS
	.align		4
        /*0030*/ 	.byte	0x04, 0x31
        /*0032*/ 	.short	(.L_27 - .L_26)


	//   ....[0]....
.L_26:
        /*0034*/ 	.word	0x00000450


	//   ....[1]....
        /*0038*/ 	.word	0x00000460


	//   ....[2]....
        /*003c*/ 	.word	0x00000520


	//----- nvinfo : EIATTR_COOP_GROUP_MASK_REGIDS
	.align		4
.L_27:
        /*0040*/ 	.byte	0x04, 0x29
        /*0042*/ 	.short	(.L_29 - .L_28)


	//   ....[0]....
.L_28:
        /*0044*/ 	.word	0xffffffff


	//   ....[1]....
        /*0048*/ 	.word	0xffffffff


	//   ....[2]....
        /*004c*/ 	.word	0xffffffff


	//   ....[3]....
        /*0050*/ 	.word	0xffffffff


	//   ....[4]....
        /*0054*/ 	.word	0xffffffff


	//----- nvinfo : EIATTR_COOP_GROUP_INSTR_OFFSETS
	.align		4
.L_29:
        /*0058*/ 	.byte	0x04, 0x28
        /*005a*/ 	.short	(.L_31 - .L_30)


	//   ....[0]....
.L_30:
        /*005c*/ 	.word	0x00000060


	//   ....[1]....
        /*0060*/ 	.word	0x00000070


	//   ....[2]....
        /*0064*/ 	.word	0x00000130


	//   ....[3]....
        /*0068*/ 	.word	0x00000320


	//   ....[4]....
        /*006c*/ 	.word	0x00001220


	//----- nvinfo : EIATTR_REG_RECONFIG
	.align		4
.L_31:
        /*0070*/ 	.byte	0x01, 0x54
	.zero		2


	//----- nvinfo : EIATTR_SYSCALL_OFFSETS
	.align		4
        /*0074*/ 	.byte	0x04, 0x46
        /*0076*/ 	.short	(.L_33 - .L_32)


	//   ....[0]....
.L_32:
        /*0078*/ 	.word	0x00001410


	//----- nvinfo : EIATTR_MBARRIER_INSTR_OFFSETS
	.align		4
.L_33:
        /*007c*/ 	.byte	0x04, 0x39
        /*007e*/ 	.short	(.L_35 - .L_34)


	//   ....[0]....
.L_34:
        /*0080*/ 	.word	0x00000230
        /*0084*/ 	.word	0x000000ff
        /*0088*/ 	.word	0x00000000
        /*008c*/ 	.short	0x0100
        /*008e*/ 	.byte	0x08
	.zero		1


	//   ....[1]....
        /*0090*/ 	.word	0x00000240
        /*0094*/ 	.word	0x000000ff
        /*0098*/ 	.word	0x00000038
        /*009c*/ 	.short	0x0100
        /*009e*/ 	.byte	0x08
	.zero		1


	//   ....[2]....
        /*00a0*/ 	.word	0x00000250
        /*00a4*/ 	.word	0x000000ff
        /*00a8*/ 	.word	0x00000008
        /*00ac*/ 	.short	0x0100
        /*00ae*/ 	.byte	0x08
	.zero		1


	//   ....[3]....
        /*00b0*/ 	.word	0x00000260
        /*00b4*/ 	.word	0x000000ff
        /*00b8*/ 	.word	0x00000040
        /*00bc*/ 	.short	0x0100
        /*00be*/ 	.byte	0x08
	.zero		1


	//   ....[4]....
        /*00c0*/ 	.word	0x00000270
        /*00c4*/ 	.word	0x000000ff
        /*00c8*/ 	.word	0x00000010
        /*00cc*/ 	.short	0x0100
        /*00ce*/ 	.byte	0x08
	.zero		1


	//   ....[5]....
        /*00d0*/ 	.word	0x00000280
        /*00d4*/ 	.word	0x000000ff
        /*00d8*/ 	.word	0x00000048
        /*00dc*/ 	.short	0x0100
        /*00de*/ 	.byte	0x08
	.zero		1


	//   ....[6]....
        /*00e0*/ 	.word	0x00000290
        /*00e4*/ 	.word	0x000000ff
        /*00e8*/ 	.word	0x00000018
        /*00ec*/ 	.short	0x0100
        /*00ee*/ 	.byte	0x08
	.zero		1


	//   ....[7]....
        /*00f0*/ 	.word	0x000002a0
        /*00f4*/ 	.word	0x000000ff
        /*00f8*/ 	.word	0x00000050
        /*00fc*/ 	.short	0x0100
        /*00fe*/ 	.byte	0x08
	.zero		1


	//   ....[8]....
        /*0100*/ 	.word	0x000002b0
        /*0104*/ 	.word	0x000000ff
        /*0108*/ 	.word	0x00000020
        /*010c*/ 	.short	0x0100
        /*010e*/ 	.byte	0x08
	.zero		1


	//   ....[9]....
        /*0110*/ 	.word	0x000002c0
        /*0114*/ 	.word	0x000000ff
        /*0118*/ 	.word	0x00000058
        /*011c*/ 	.short	0x0100
        /*011e*/ 	.byte	0x08
	.zero		1


	//   ....[10]....
        /*0120*/ 	.word	0x000002d0
        /*0124*/ 	.word	0x000000ff
        /*0128*/ 	.word	0x00000028
        /*012c*/ 	.short	0x0100
        /*012e*/ 	.byte	0x08
	.zero		1


	//   ....[11]....
        /*0130*/ 	.word	0x000002e0
        /*0134*/ 	.word	0x000000ff
        /*0138*/ 	.word	0x00000060
        /*013c*/ 	.short	0x0100
        /*013e*/ 	.byte	0x08
	.zero		1


	//   ....[12]....
        /*0140*/ 	.word	0x000002f0
        /*0144*/ 	.word	0x000000ff
        /*0148*/ 	.word	0x00000030
        /*014c*/ 	.short	0x0100
        /*014e*/ 	.byte	0x08
	.zero		1


	//   ....[13]....
        /*0150*/ 	.word	0x00000300
        /*0154*/ 	.word	0x000000ff
        /*0158*/ 	.word	0x00000068
        /*015c*/ 	.short	0x0100
        /*015e*/ 	.byte	0x08
	.zero		1


	//   ....[14]....
        /*0160*/ 	.word	0x000005a0
        /*0164*/ 	.word	0x000000ff
        /*0168*/ 	.word	0x00000080
        /*016c*/ 	.short	0x0100
        /*016e*/ 	.byte	0x08
	.zero		1


	//   ....[15]....
        /*0170*/ 	.word	0x00000620
        /*0174*/ 	.word	0x000000ff
        /*0178*/ 	.word	0x00000088
        /*017c*/ 	.short	0x0100
        /*017e*/ 	.byte	0x08
	.zero		1


	//   ....[16]....
        /*0180*/ 	.word	0x00001490
        /*0184*/ 	.word	0x00000003
        /*0188*/ 	.word	0x00000000
        /*018c*/ 	.short	0x010a
        /*018e*/ 	.byte	0x3f
	.zero		1


	//   ....[17]....
        /*0190*/ 	.word	0x000014f0
        /*0194*/ 	.word	0x00000003
        /*0198*/ 	.word	0x00000000
        /*019c*/ 	.short	0x010a
        /*019e*/ 	.byte	0x3f
	.zero		1


	//   ....[18]....
        /*01a0*/ 	.word	0x00001840
        /*01a4*/ 	.word	0x000000ff
        /*01a8*/ 	.word	0x00000000
        /*01ac*/ 	.short	0x010a
        /*01ae*/ 	.byte	0x07
	.zero		1


	//   ....[19]....
        /*01b0*/ 	.word	0x00001880
        /*01b4*/ 	.word	0x000000ff
        /*01b8*/ 	.word	0x00000000
        /*01bc*/ 	.short	0x010a
        /*01be*/ 	.byte	0x07
	.zero		1


	//   ....[20]....
        /*01c0*/ 	.word	0x00001ae0
        /*01c4*/ 	.word	0x000000ff
        /*01c8*/ 	.word	0x00000000
        /*01cc*/ 	.short	0x0101
        /*01ce*/ 	.byte	0x07
	.zero		1


	//   ....[21]....
        /*01d0*/ 	.word	0x00001ce0
        /*01d4*/ 	.word	0x000000ff
        /*01d8*/ 	.word	0x00000000
        /*01dc*/ 	.short	0x0101
        /*01de*/ 	.byte	0x04
	.zero		1


	//   ....[22]....
        /*01e0*/ 	.word	0x00006ee0
        /*01e4*/ 	.word	0x0000000e
        /*01e8*/ 	.word	0x00000038
        /*01ec*/ 	.short	0x010a
        /*01ee*/ 	.byte	0x3f
	.zero		1


	//   ....[23]....
        /*01f0*/ 	.word	0x000072b0
        /*01f4*/ 	.word	0x00000006
        /*01f8*/ 	.word	0x00000088
        /*01fc*/ 	.short	0x0101
        /*01fe*/ 	.byte	0x3f
	.zero		1


	//   ....[24]....
        /*0200*/ 	.word	0x00007990
        /*0204*/ 	.word	0x00000007
        /*0208*/ 	.word	0x00000000
        /*020c*/ 	.short	0x010a
        /*020e*/ 	.byte	0x3f
	.zero		1


	//   ....[25]....
        /*0210*/ 	.word	0x00007a10
        /*0214*/ 	.word	0x00000009
        /*0218*/ 	.word	0x00000000
        /*021c*/ 	.short	0x010a
        /*021e*/ 	.byte	0x3f
	.zero		1


	//   ....[26]....
        /*0220*/ 	.word	0x00007aa0
        /*0224*/ 	.word	0x00000006
        /*0228*/ 	.word	0x00000000
        /*022c*/ 	.short	0x010a
        /*022e*/ 	.byte	0x3f
	.zero		1


	//   ....[27]....
        /*0230*/ 	.word	0x00007b30
        /*0234*/ 	.word	0x00000009
        /*0238*/ 	.word	0x00000000
        /*023c*/ 	.short	0x010a
        /*023e*/ 	.byte	0x3f
	.zero		1


	//   ....[28]....
        /*0240*/ 	.word	0x00007bc0
        /*0244*/ 	.word	0x00000006
        /*0248*/ 	.word	0x00000000
        /*024c*/ 	.short	0x010a
        /*024e*/ 	.byte	0x3f
	.zero		1


	//   ....[29]....
        /*0250*/ 	.word	0x00007c50
        /*0254*/ 	.word	0x00000009
        /*0258*/ 	.word	0x00000000
        /*025c*/ 	.short	0x010a
        /*025e*/ 	.byte	0x3f
	.zero		1


	//   ....[30]....
        /*0260*/ 	.word	0x00007ce0
        /*0264*/ 	.word	0x00000003
        /*0268*/ 	.word	0x00000000
        /*026c*/ 	.short	0x010a
        /*026e*/ 	.byte	0x3f
	.zero		1


	//   ....[31]....
        /*0270*/ 	.word	0x00007d40
        /*0274*/ 	.word	0x00000003
        /*0278*/ 	.word	0x00000000
        /*027c*/ 	.short	0x010a
        /*027e*/ 	.byte	0x3f
	.zero		1


	//   ....[32]....
        /*0280*/ 	.word	0x00007da0
        /*0284*/ 	.word	0x00000004
        /*0288*/ 	.word	0x00000000
        /*028c*/ 	.short	0x010a
        /*028e*/ 	.byte	0x3f
	.zero		1


	//   ....[33]....
        /*0290*/ 	.word	0x00007e70
        /*0294*/ 	.word	0x0000000e
        /*0298*/ 	.word	0x00000038
        /*029c*/ 	.short	0x010a
        /*029e*/ 	.byte	0x3f
	.zero		1


	//   ....[34]....
        /*02a0*/ 	.word	0x00007f40
        /*02a4*/ 	.word	0x00000007
        /*02a8*/ 	.word	0x00000000
        /*02ac*/ 	.short	0x010a
        /*02ae*/ 	.byte	0x3f
	.zero		1


	//   ....[35]....
        /*02b0*/ 	.word	0x00007f90
        /*02b4*/ 	.word	0x00000009
        /*02b8*/ 	.word	0x00000000
        /*02bc*/ 	.short	0x010a
        /*02be*/ 	.byte	0x3f
	.zero		1


	//   ....[36]....
        /*02c0*/ 	.word	0x00007fe0
        /*02c4*/ 	.word	0x00000006
        /*02c8*/ 	.word	0x00000000
        /*02cc*/ 	.short	0x010a
        /*02ce*/ 	.byte	0x3f
	.zero		1


	//   ....[37]....
        /*02d0*/ 	.word	0x00008030
        /*02d4*/ 	.word	0x00000009
        /*02d8*/ 	.word	0x00000000
        /*02dc*/ 	.short	0x010a
        /*02de*/ 	.byte	0x3f
	.zero		1


	//   ....[38]....
        /*02e0*/ 	.word	0x00008080
        /*02e4*/ 	.word	0x00000006
        /*02e8*/ 	.word	0x00000000
        /*02ec*/ 	.short	0x010a
        /*02ee*/ 	.byte	0x3f
	.zero		1


	//   ....[39]....
        /*02f0*/ 	.word	0x000080d0
        /*02f4*/ 	.word	0x00000009
        /*02f8*/ 	.word	0x00000000
        /*02fc*/ 	.short	0x010a
        /*02fe*/ 	.byte	0x3f
	.zero		1


	//----- nvinfo : EIATTR_NUM_MBARRIERS
	.align		4
.L_35:
        /*0300*/ 	.byte	0x03, 0x38
        /*0302*/ 	.short	0x0010


	//----- nvinfo : EIATTR_EXIT_INSTR_OFFSETS
	.align		4
        /*0304*/ 	.byte	0x04, 0x1c
        /*0306*/ 	.short	(.L_37 - .L_36)


	//   ....[0]....
.L_36:
        /*0308*/ 	.word	0x000006c0


	//   ....[1]....
        /*030c*/ 	.word	0x00000f80


	//   ....[2]....
        /*0310*/ 	.word	0x000065c0


	//   ....[3]....
        /*0314*/ 	.word	0x00006bf0


	//   ....[4]....
        /*0318*/ 	.word	0x00007d30


	//----- nvinfo : EIATTR_MAX_THREADS
	.align		4
.L_37:
        /*031c*/ 	.byte	0x04, 0x05
        /*031e*/ 	.short	(.L_39 - .L_38)
.L_38:
        /*0320*/ 	.word	0x00000180
        /*0324*/ 	.word	0x00000001
        /*0328*/ 	.word	0x00000001


	//----- nvinfo : EIATTR_CRS_STACK_SIZE
	.align		4
.L_39:
        /*032c*/ 	.byte	0x04, 0x1e
        /*032e*/ 	.short	(.L_41 - .L_40)
.L_40:
        /*0330*/ 	.word	0x00000000


	//----- nvinfo : EIATTR_CBANK_PARAM_SIZE
	.align		4
.L_41:
        /*0334*/ 	.byte	0x03, 0x19
        /*0336*/ 	.short	0x0470


	//----- nvinfo : EIATTR_PARAM_CBANK
	.align		4
        /*0338*/ 	.byte	0x04, 0x0a
        /*033a*/ 	.short	(.L_43 - .L_42)
	.align		4
.L_42:
        /*033c*/ 	.word	index@(.nv.constant0._ZN7cutlass13device_kernelINS_4gemm6kernel13GemmUniversalIN4cute5tupleIJiiiiEEENS1_10collective13CollectiveMmaINS1_34MainloopSm90TmaGmmaWarpSpecializedILi7ENS5_IJNS4_1CILi1EEESB_SB_EEENS1_35KernelTmaWarpSpecializedCooperativeEEENS5_IJNSA_ILi128EEESF_NSA_ILi64EEEEEENS_10bfloat16_tENS5_IJlSB_lEEESI_SJ_NS4_8TiledMMAINS4_8MMA_AtomIJNS4_4SM904GMMA28MMA_64x128x16_F32BF16BF16_SSILNSN_5MajorE0ELSP_0ELNSN_7ScaleInE1ELSQ_1EEEEEENS4_6LayoutINS5_IJNSA_ILi2EEESB_SB_EEENS5_IJSB_NSA_ILi0EEESW_EEEEENS5_IJNS4_10UnderscoreESZ_SZ_EEEEENS4_13SM90_TMA_LOADENS4_14ComposedLayoutINS4_7SwizzleILi3ELi4ELi3EEENS4_18smem_ptr_flag_bitsILi16EEENST_INS5_IJNSA_ILi8EEESG_EEENS5_IJSG_SB_EEEEEEEvNS4_8identityES12_S1C_vS1D_EENS_8epilogue10collective6detail29Sm90TmaWarpSpecializedAdapterINS1G_15DefaultEpilogueISI_SJ_SJ_NS1F_6thread17LinearCombinationISI_Li1EffLNS1K_9ScaleType4KindE0ELNS_15FloatRoundStyleE2ESI_EENS1_15EpilogueDefaultEEEEEvvEEEEvNT_6ParamsE)
        /*0340*/ 	.short	0x0210
        /*0342*/ 	.short	0x0470


	//----- nvinfo : EIATTR_SW_WAR
	.align		4
.L_43:
        /*0344*/ 	.byte	0x04, 0x36
        /*0346*/ 	.short	(.L_45 - .L_44)
.L_44:
        /*0348*/ 	.word	0x00000008
.L_45:


//--------------------- .nv.callgraph             --------------------------
	.section	.nv.callgraph,"",@"SHT_CUDA_CALLGRAPH"
	.align	4
	.sectionentsize	8
	.align		4
        /*0000*/ 	.word	0x00000000
	.align		4
        /*0004*/ 	.word	0xffffffff
	.align		4
        /*0008*/ 	.word	index@(_ZN7cutlass13device_kernelINS_4gemm6kernel13GemmUniversalIN4cute5tupleIJiiiiEEENS1_10collective13CollectiveMmaINS1_34MainloopSm90TmaGmmaWarpSpecializedILi7ENS5_IJNS4_1CILi1EEESB_SB_EEENS1_35KernelTmaWarpSpecializedCooperativeEEENS5_IJNSA_ILi128EEESF_NSA_ILi64EEEEEENS_10bfloat16_tENS5_IJlSB_lEEESI_SJ_NS4_8TiledMMAINS4_8MMA_AtomIJNS4_4SM904GMMA28MMA_64x128x16_F32BF16BF16_SSILNSN_5MajorE0ELSP_0ELNSN_7ScaleInE1ELSQ_1EEEEEENS4_6LayoutINS5_IJNSA_ILi2EEESB_SB_EEENS5_IJSB_NSA_ILi0EEESW_EEEEENS5_IJNS4_10UnderscoreESZ_SZ_EEEEENS4_13SM90_TMA_LOADENS4_14ComposedLayoutINS4_7SwizzleILi3ELi4ELi3EEENS4_18smem_ptr_flag_bitsILi16EEENST_INS5_IJNSA_ILi8EEESG_EEENS5_IJSG_SB_EEEEEEEvNS4_8identityES12_S1C_vS1D_EENS_8epilogue10collective6detail29Sm90TmaWarpSpecializedAdapterINS1G_15DefaultEpilogueISI_SJ_SJ_NS1F_6thread17LinearCombinationISI_Li1EffLNS1K_9ScaleType4KindE0ELNS_15FloatRoundStyleE2ESI_EENS1_15EpilogueDefaultEEEEEvvEEEEvNT_6ParamsE)
	.align		4
        /*000c*/ 	.word	index@(__assertfail)
	.align		4
        /*0010*/ 	.word	0x00000000
	.align		4
        /*0014*/ 	.word	0xfffffffe
	.align		4
        /*0018*/ 	.word	0x00000000
	.align		4
        /*001c*/ 	.word	0xfffffffd
	.align		4
        /*0020*/ 	.word	0x00000000
	.align		4
        /*0024*/ 	.word	0xfffffffc


//--------------------- .nv.constant4             --------------------------
	.section	.nv.constant4,"a",@progbits
	.align	8
	.align		8
.nv.constant4:
        /*0000*/ 	.dword	__assertfail
	.align		8
        /*0008*/ 	.dword	__unnamed_1
	.align		8
        /*0010*/ 	.dword	_ZN40_INTERNAL_98a6c2db_4_k_cu_0067ae4e_257224cuda3std3__45__cpo5beginE
	.align		8
        /*0018*/ 	.dword	_ZN40_INTERNAL_98a6c2db_4_k_cu_0067ae4e_257224cuda3std3__45__cpo3endE
	.align		8
        /*0020*/ 	.dword	_ZN40_INTERNAL_98a6c2db_4_k_cu_0067ae4e_257224cuda3std3__45__cpo6cbeginE
	.align		8
        /*0028*/ 	.dword	_ZN40_INTERNAL_98a6c2db_4_k_cu_0067ae4e_257224cuda3std3__45__cpo4cendE
	.align		8
        /*0030*/ 	.dword	_ZN40_INTERNAL_98a6c2db_4_k_cu_0067ae4e_257224cuda3std3__442_GLOBAL__N__98a6c2db_4_k_cu_0067ae4e_257226ignoreE
	.align		8
        /*0038*/ 	.dword	_ZN40_INTERNAL_98a6c2db_4_k_cu_0067ae4e_257224cuda3std3__419piecewise_constructE
	.align		8
        /*0040*/ 	.dword	_ZN40_INTERNAL_98a6c2db_4_k_cu_0067ae4e_257224cuda3std3__48in_placeE
	.align		8
        /*0048*/ 	.dword	_ZN40_INTERNAL_98a6c2db_4_k_cu_0067ae4e_257224cuda3std6ranges3__45__cpo4swapE
	.align		8
        /*0050*/ 	.dword	_ZN40_INTERNAL_98a6c2db_4_k_cu_0067ae4e_257224cuda3std6ranges3__45__cpo9iter_moveE
	.align		8
        /*0058*/ 	.dword	_ZN40_INTERNAL_98a6c2db_4_k_cu_0067ae4e_257224cute7productE
	.align		8
        /*0060*/ 	.dword	_ZN40_INTERNAL_98a6c2db_4_k_cu_0067ae4e_257224cute1_E
	.align		8
        /*0068*/ 	.dword	$str$22
	.align		8
        /*0070*/ 	.dword	$str$23


//--------------------- .text._ZN7cutlass13device_kernelINS_4gemm6kernel13GemmUniversalIN4cute5tupleIJiiiiEEENS1_10collective13CollectiveMmaINS1_34MainloopSm90TmaGmmaWarpSpecializedILi7ENS5_IJNS4_1CILi1EEESB_SB_EEENS1_35KernelTmaWarpSpecializedCooperativeEEENS5_IJNSA_ILi128EEESF_NSA_ILi64EEEEEENS_10bfloat16_tENS5_IJlSB_lEEESI_SJ_NS4_8TiledMMAINS4_8MMA_AtomIJNS4_4SM904GMMA28MMA_64x128x16_F32BF16BF16_SSILNSN_5MajorE0ELSP_0ELNSN_7ScaleInE1ELSQ_1EEEEEENS4_6LayoutINS5_IJNSA_ILi2EEESB_SB_EEENS5_IJSB_NSA_ILi0EEESW_EEEEENS5_IJNS4_10UnderscoreESZ_SZ_EEEEENS4_13SM90_TMA_LOADENS4_14ComposedLayoutINS4_7SwizzleILi3ELi4ELi3EEENS4_18smem_ptr_flag_bitsILi16EEENST_INS5_IJNSA_ILi8EEESG_EEENS5_IJSG_SB_EEEEEEEvNS4_8identityES12_S1C_vS1D_EENS_8epilogue10collective6detail29Sm90TmaWarpSpecializedAdapterINS1G_15DefaultEpilogueISI_SJ_SJ_NS1F_6thread17LinearCombinationISI_Li1EffLNS1K_9ScaleType4KindE0ELNS_15FloatRoundStyleE2ESI_EENS1_15EpilogueDefaultEEEEEvvEEEEvNT_6ParamsE --------------------------
	.section	.text._ZN7cutlass13device_kernelINS_4gemm6kernel13GemmUniversalIN4cute5tupleIJiiiiEEENS1_10collective13CollectiveMmaINS1_34MainloopSm90TmaGmmaWarpSpecializedILi7ENS5_IJNS4_1CILi1EEESB_SB_EEENS1_35KernelTmaWarpSpecializedCooperativeEEENS5_IJNSA_ILi128EEESF_NSA_ILi64EEEEEENS_10bfloat16_tENS5_IJlSB_lEEESI_SJ_NS4_8TiledMMAINS4_8MMA_AtomIJNS4_4SM904GMMA28MMA_64x128x16_F32BF16BF16_SSILNSN_5MajorE0ELSP_0ELNSN_7ScaleInE1ELSQ_1EEEEEENS4_6LayoutINS5_IJNSA_ILi2EEESB_SB_EEENS5_IJSB_NSA_ILi0EEESW_EEEEENS5_IJNS4_10UnderscoreESZ_SZ_EEEEENS4_13SM90_TMA_LOADENS4_14ComposedLayoutINS4_7SwizzleILi3ELi4ELi3EEENS4_18smem_ptr_flag_bitsILi16EEENST_INS5_IJNSA_ILi8EEESG_EEENS5_IJSG_SB_EEEEEEEvNS4_8identityES12_S1C_vS1D_EENS_8epilogue10collective6detail29Sm90TmaWarpSpecializedAdapterINS1G_15DefaultEpilogueISI_SJ_SJ_NS1F_6thread17LinearCombinationISI_Li1EffLNS1K_9ScaleType4KindE0ELNS_15FloatRoundStyleE2ESI_EENS1_15EpilogueDefaultEEEEEvvEEEEvNT_6ParamsE,"ax",@progbits
	.align	128
.text._ZN7cutlass13device_kernelINS_4gemm6kernel13GemmUniversalIN4cute5tupleIJiiiiEEENS1_10collective13CollectiveMmaINS1_34MainloopSm90TmaGmmaWarpSpecializedILi7ENS5_IJNS4_1CILi1EEESB_SB_EEENS1_35KernelTmaWarpSpecializedCooperativeEEENS5_IJNSA_ILi128EEESF_NSA_ILi64EEEEEENS_10bfloat16_tENS5_IJlSB_lEEESI_SJ_NS4_8TiledMMAINS4_8MMA_AtomIJNS4_4SM904GMMA28MMA_64x128x16_F32BF16BF16_SSILNSN_5MajorE0ELSP_0ELNSN_7ScaleInE1ELSQ_1EEEEEENS4_6LayoutINS5_IJNSA_ILi2EEESB_SB_EEENS5_IJSB_NSA_ILi0EEESW_EEEEENS5_IJNS4_10UnderscoreESZ_SZ_EEEEENS4_13SM90_TMA_LOADENS4_14ComposedLayoutINS4_7SwizzleILi3ELi4ELi3EEENS4_18smem_ptr_flag_bitsILi16EEENST_INS5_IJNSA_ILi8EEESG_EEENS5_IJSG_SB_EEEEEEEvNS4_8identityES12_S1C_vS1D_EENS_8epilogue10collective6detail29Sm90TmaWarpSpecializedAdapterINS1G_15DefaultEpilogueISI_SJ_SJ_NS1F_6thread17LinearCombinationISI_Li1EffLNS1K_9ScaleType4KindE0ELNS_15FloatRoundStyleE2ESI_EENS1_15EpilogueDefaultEEEEEvvEEEEvNT_6ParamsE:
        .type           _ZN7cutlass13device_kernelINS_4gemm6kernel13GemmUniversalIN4cute5tupleIJiiiiEEENS1_10collective13CollectiveMmaINS1_34MainloopSm90TmaGmmaWarpSpecializedILi7ENS5_IJNS4_1CILi1EEESB_SB_EEENS1_35KernelTmaWarpSpecializedCooperativeEEENS5_IJNSA_ILi128EEESF_NSA_ILi64EEEEEENS_10bfloat16_tENS5_IJlSB_lEEESI_SJ_NS4_8TiledMMAINS4_8MMA_AtomIJNS4_4SM904GMMA28MMA_64x128x16_F32BF16BF16_SSILNSN_5MajorE0ELSP_0ELNSN_7ScaleInE1ELSQ_1EEEEEENS4_6LayoutINS5_IJNSA_ILi2EEESB_SB_EEENS5_IJSB_NSA_ILi0EEESW_EEEEENS5_IJNS4_10UnderscoreESZ_SZ_EEEEENS4_13SM90_TMA_LOADENS4_14ComposedLayoutINS4_7SwizzleILi3ELi4ELi3EEENS4_18smem_ptr_flag_bitsILi16EEENST_INS5_IJNSA_ILi8EEESG_EEENS5_IJSG_SB_EEEEEEEvNS4_8identityES12_S1C_vS1D_EENS_8epilogue10collective6detail29Sm90TmaWarpSpecializedAdapterINS1G_15DefaultEpilogueISI_SJ_SJ_NS1F_6thread17LinearCombinationISI_Li1EffLNS1K_9ScaleType4KindE0ELNS_15FloatRoundStyleE2ESI_EENS1_15EpilogueDefaultEEEEEvvEEEEvNT_6ParamsE,@function
        .size           _ZN7cutlass13device_kernelINS_4gemm6kernel13GemmUniversalIN4cute5tupleIJiiiiEEENS1_10collective13CollectiveMmaINS1_34MainloopSm90TmaGmmaWarpSpecializedILi7ENS5_IJNS4_1CILi1EEESB_SB_EEENS1_35KernelTmaWarpSpecializedCooperativeEEENS5_IJNSA_ILi128EEESF_NSA_ILi64EEEEEENS_10bfloat16_tENS5_IJlSB_lEEESI_SJ_NS4_8TiledMMAINS4_8MMA_AtomIJNS4_4SM904GMMA28MMA_64x128x16_F32BF16BF16_SSILNSN_5MajorE0ELSP_0ELNSN_7ScaleInE1ELSQ_1EEEEEENS4_6LayoutINS5_IJNSA_ILi2EEESB_SB_EEENS5_IJSB_NSA_ILi0EEESW_EEEEENS5_IJNS4_10UnderscoreESZ_SZ_EEEEENS4_13SM90_TMA_LOADENS4_14ComposedLayoutINS4_7SwizzleILi3ELi4ELi3EEENS4_18smem_ptr_flag_bitsILi16EEENST_INS5_IJNSA_ILi8EEESG_EEENS5_IJSG_SB_EEEEEEEvNS4_8identityES12_S1C_vS1D_EENS_8epilogue10collective6detail29Sm90TmaWarpSpecializedAdapterINS1G_15DefaultEpilogueISI_SJ_SJ_NS1F_6thread17LinearCombinationISI_Li1EffLNS1K_9ScaleType4KindE0ELNS_15FloatRoundStyleE2ESI_EENS1_15EpilogueDefaultEEEEEvvEEEEvNT_6ParamsE,(.L_x_200 - _ZN7cutlass13device_kernelINS_4gemm6kernel13GemmUniversalIN4cute5tupleIJiiiiEEENS1_10collective13CollectiveMmaINS1_34MainloopSm90TmaGmmaWarpSpecializedILi7ENS5_IJNS4_1CILi1EEESB_SB_EEENS1_35KernelTmaWarpSpecializedCooperativeEEENS5_IJNSA_ILi128EEESF_NSA_ILi64EEEEEENS_10bfloat16_tENS5_IJlSB_lEEESI_SJ_NS4_8TiledMMAINS4_8MMA_AtomIJNS4_4SM904GMMA28MMA_64x128x16_F32BF16BF16_SSILNSN_5MajorE0ELSP_0ELNSN_7ScaleInE1ELSQ_1EEEEEENS4_6LayoutINS5_IJNSA_ILi2EEESB_SB_EEENS5_IJSB_NSA_ILi0EEESW_EEEEENS5_IJNS4_10UnderscoreESZ_SZ_EEEEENS4_13SM90_TMA_LOADENS4_14ComposedLayoutINS4_7SwizzleILi3ELi4ELi3EEENS4_18smem_ptr_flag_bitsILi16EEENST_INS5_IJNSA_ILi8EEESG_EEENS5_IJSG_SB_EEEEEEEvNS4_8identityES12_S1C_vS1D_EENS_8epilogue10collective6detail29Sm90TmaWarpSpecializedAdapterINS1G_15DefaultEpilogueISI_SJ_SJ_NS1F_6thread17LinearCombinationISI_Li1EffLNS1K_9ScaleType4KindE0ELNS_15FloatRoundStyleE2ESI_EENS1_15EpilogueDefaultEEEEEvvEEEEvNT_6ParamsE)
        .other          _ZN7cutlass13device_kernelINS_4gemm6kernel13GemmUniversalIN4cute5tupleIJiiiiEEENS1_10collective13CollectiveMmaINS1_34MainloopSm90TmaGmmaWarpSpecializedILi7ENS5_IJNS4_1CILi1EEESB_SB_EEENS1_35KernelTmaWarpSpecializedCooperativeEEENS5_IJNSA_ILi128EEESF_NSA_ILi64EEEEEENS_10bfloat16_tENS5_IJlSB_lEEESI_SJ_NS4_8TiledMMAINS4_8MMA_AtomIJNS4_4SM904GMMA28MMA_64x128x16_F32BF16BF16_SSILNSN_5MajorE0ELSP_0ELNSN_7ScaleInE1ELSQ_1EEEEEENS4_6LayoutINS5_IJNSA_ILi2EEESB_SB_EEENS5_IJSB_NSA_ILi0EEESW_EEEEENS5_IJNS4_10UnderscoreESZ_SZ_EEEEENS4_13SM90_TMA_LOADENS4_14ComposedLayoutINS4_7SwizzleILi3ELi4ELi3EEENS4_18smem_ptr_flag_bitsILi16EEENST_INS5_IJNSA_ILi8EEESG_EEENS5_IJSG_SB_EEEEEEEvNS4_8identityES12_S1C_vS1D_EENS_8epilogue10collective6detail29Sm90TmaWarpSpecializedAdapterINS1G_15DefaultEpilogueISI_SJ_SJ_NS1F_6thread17LinearCombinationISI_Li1EffLNS1K_9ScaleType4KindE0ELNS_15FloatRoundStyleE2ESI_EENS1_15EpilogueDefaultEEEEEvvEEEEvNT_6ParamsE,@"STO_CUDA_ENTRY STV_DEFAULT"
_ZN7cutlass13device_kernelINS_4gemm6kernel13GemmUniversalIN4cute5tupleIJiiiiEEENS1_10collective13CollectiveMmaINS1_34MainloopSm90TmaGmmaWarpSpecializedILi7ENS5_IJNS4_1CILi1EEESB_SB_EEENS1_35KernelTmaWarpSpecializedCooperativeEEENS5_IJNSA_ILi128EEESF_NSA_ILi64EEEEEENS_10bfloat16_tENS5_IJlSB_lEEESI_SJ_NS4_8TiledMMAINS4_8MMA_AtomIJNS4_4SM904GMMA28MMA_64x128x16_F32BF16BF16_SSILNSN_5MajorE0ELSP_0ELNSN_7ScaleInE1ELSQ_1EEEEEENS4_6LayoutINS5_IJNSA_ILi2EEESB_SB_EEENS5_IJSB_NSA_ILi0EEESW_EEEEENS5_IJNS4_10UnderscoreESZ_SZ_EEEEENS4_13SM90_TMA_LOADENS4_14ComposedLayoutINS4_7SwizzleILi3ELi4ELi3EEENS4_18smem_ptr_flag_bitsILi16EEENST_INS5_IJNSA_ILi8EEESG_EEENS5_IJSG_SB_EEEEEEEvNS4_8identityES12_S1C_vS1D_EENS_8epilogue10collective6detail29Sm90TmaWarpSpecializedAdapterINS1G_15DefaultEpilogueISI_SJ_SJ_NS1F_6thread17LinearCombinationISI_Li1EffLNS1K_9ScaleType4KindE0ELNS_15FloatRoundStyleE2ESI_EENS1_15EpilogueDefaultEEEEEvvEEEEvNT_6ParamsE:
[----:B------:R-:W0:Y:S01]  /*0000*/  LDC R1, c[0x0][0x28] ;  /* 0x00000a00ff017b82 */ /* 0x000e220000000800 */
[----:B------:R-:W1:Y:S01]  /*0010*/  S2R R3, SR_TID.X ;  /* 0x0000000000037919 */ /* 0x000e620000002100 */
[----:B------:R-:W-:Y:S01]  /*0020*/  ELECT P0, URZ, PT ;  /* 0x00000000003f782f */ /* 0x000fe20003800000 */
[----:B------:R-:W-:Y:S01]  /*0030*/  BSSY B0, `(.L_x_0) ;  /* 0x000000f000007945 */ /* 0x000fe20003800000 */
[--C-:B-1----:R-:W-:Y:S02]  /*0040*/  SHF.R.U32.HI R0, RZ, 0x5, R3.reuse ;  /* 0x00000005ff007819 */ /* 0x102fe40000011603 */
[----:B------:R-:W-:-:S03]  /*0050*/  SHF.R.U32.HI R14, RZ, 0x7, R3 ;  /* 0x00000007ff0e7819 */ /* 0x000fc60000011603 */
[----:B------:R-:W1:Y:S04]  /*0060*/  SHFL.IDX PT, R4, R0, RZ, 0x1f ;  /* 0x00001fff00047589 */ /* 0x000e6800000e0000 */
[----:B------:R2:W3:Y:S01]  /*0070*/  SHFL.IDX PT, R10, R14, RZ, 0x1f ;  /* 0x00001fff0e0a7589 */ /* 0x0004e200000e0000 */
[----:B-1----:R-:W-:-:S13]  /*0080*/  ISETP.NE.OR P0, PT, R4, RZ, !P0 ;  /* 0x000000ff0400720c */ /* 0x002fda0004705670 */
[----:B0-23--:R-:W-:Y:S05]  /*0090*/  @P0 BRA `(.L_x_1) ;  /* 0x0000000000200947 */ /* 0x00dfea0003800000 */
[----:B------:R-:W-:Y:S02]  /*00a0*/  ULDC.64 UR4, c[0x0][0x198] ;  /* 0x0000660000047ab9 */ /* 0x000fe40000000a00 */
[----:B------:R-:W-:Y:S02]  /*00b0*/  UIADD3 UR6, UP0, UR4, 0xf0, URZ ;  /* 0x000000f004067890 */ /* 0x000fe4000ff1e03f */
[----:B------:R-:W-:Y:S02]  /*00c0*/  UIADD3 UR4, UP1, UR4, 0x1f0, URZ ;  /* 0x000001f004047890 */ /* 0x000fe4000ff3e03f */
[----:B------:R-:W-:Y:S02]  /*00d0*/  UIADD3.X UR7, URZ, UR5, URZ, UP0, !UPT ;  /* 0x000000053f077290 */ /* 0x000fe400087fe43f */
[----:B------:R-:W-:-:S07]  /*00e0*/  UIADD3.X UR5, URZ, UR5, URZ, UP1, !UPT ;  /* 0x000000053f057290 */ /* 0x000fce0008ffe43f */
[----:B------:R0:W-:Y:S02]  /*00f0*/  UTMACCTL.PF [UR6] ;  /* 0x00000000060079b9 */ /* 0x0001e40008040000 */
[----:B------:R0:W-:Y:S02]  /*0100*/  UTMACCTL.PF [UR4] ;  /* 0x00000000040079b9 */ /* 0x0001e40008040000 */
[----:B0-----:R-:W-:Y:S01]  /*0110*/  NOP ;  /* 0x0000000000007918 */ /* 0x001fe20000000000 */
.L_x_1:
[----:B------:R-:W-:Y:S05]  /*0120*/  BSYNC B0 ;  /* 0x0000000000007941 */ /* 0x000fea0003800000 */
.L_x_0:
[----:B------:R-:W0:Y:S02]  /*0130*/  SHFL.IDX PT, R2, R0, RZ, 0x1f ;  /* 0x00001fff00027589 */ /* 0x000e2400000e0000 */
[----:B0-----:R-:W-:-:S13]  /*0140*/  ISETP.NE.AND P0, PT, R2, RZ, PT ;  /* 0x000000ff0200720c */ /* 0x001fda0003f05270 */
[----:B------:R-:W-:Y:S05]  /*0150*/  @P0 BRA `(.L_x_2) ;  /* 0x0000000000700947 */ /* 0x000fea0003800000 */
[----:B------:R-:W0:Y:S01]  /*0160*/  S2UR UR8, SR_CgaCtaId ;  /* 0x00000000000879c3 */ /* 0x000e220000008800 */
[----:B------:R-:W-:Y:S01]  /*0170*/  UMOV UR4, 0x400 ;  /* 0x0000040000047882 */ /* 0x000fe20000000000 */
[----:B------:R-:W-:Y:S01]  /*0180*/  UMOV UR5, 0x1 ;  /* 0x0000000100057882 */ /* 0x000fe20000000000 */
[----:B------:R-:W-:Y:S01]  /*0190*/  UMOV UR6, 0x100 ;  /* 0x0000010000067882 */ /* 0x000fe20000000000 */
[----:B------:R-:W-:Y:S01]  /*01a0*/  ELECT P0, URZ, PT ;  /* 0x00000000003f782f */ /* 0x000fe20003800000 */
[----:B------:R-:W-:-:S04]  /*01b0*/  UIADD3 UR6, -UR6, 0x100000, URZ ;  /* 0x0010000006067890 */ /* 0x000fc8000fffe13f */
[----:B------:R-:W-:Y:S02]  /*01c0*/  USHF.L.U32 UR7, UR6, 0xb, URZ ;  /* 0x0000000b06077899 */ /* 0x000fe4000800063f */
[----:B------:R-:W-:Y:S02]  /*01d0*/  USHF.L.U32 UR6, UR6, 0x1, URZ ;  /* 0x0000000106067899 */ /* 0x000fe4000800063f */
[----:B0-----:R-:W-:Y:S02]  /*01e0*/  ULEA UR8, UR8, UR4, 0x18 ;  /* 0x0000000408087291 */ /* 0x001fe4000f8ec03f */
[----:B------:R-:W-:-:S04]  /*01f0*/  UIADD3 UR4, -UR5, 0x100000, URZ ;  /* 0x0010000005047890 */ /* 0x000fc8000fffe13f */
[----:B------:R-:W-:Y:S02]  /*0200*/  USHF.L.U32 UR5, UR4, 0xb, URZ ;  /* 0x0000000b04057899 */ /* 0x000fe4000800063f */
[----:B------:R-:W-:Y:S01]  /*0210*/  USHF.L.U32 UR4, UR4, 0x1, URZ ;  /* 0x0000000104047899 */ /* 0x000fe2000800063f */
[----:B------:R-:W0:Y:S11]  /*0220*/  FENCE.VIEW.ASYNC.S ;  /* 0x00000000000073c6 */ /* 0x000e360000000000 */
[----:B0-----:R0:W1:Y:S01]  /*0230*/  SYNCS.EXCH.64 URZ, [UR8], UR4 ;  /* 0x00000004083f75b2 */ /* 0x0010620008000100 */
[----:B------:R0:W2:Y:S01]  /*0240*/  SYNCS.EXCH.64 URZ, [UR8+0x38], UR6 ;  /* 0x00003806083f75b2 */ /* 0x0000a20008000100 */
[----:B------:R0:W3:Y:S01]  /*0250*/  SYNCS.EXCH.64 URZ, [UR8+0x8], UR4 ;  /* 0x00000804083f75b2 */ /* 0x0000e20008000100 */
[----:B------:R0:W4:Y:S01]  /*0260*/  SYNCS.EXCH.64 URZ, [UR8+0x40], UR6 ;  /* 0x00004006083f75b2 */ /* 0x0001220008000100 */
[----:B------:R0:W0:Y:S01]  /*0270*/  SYNCS.EXCH.64 URZ, [UR8+0x10], UR4 ;  /* 0x00001004083f75b2 */ /* 0x0000220008000100 */
        /* <DEDUP_REMOVED lines=9> */
[----:B------:R-:W-:Y:S01]  /*0310*/  NOP ;  /* 0x0000000000007918 */ /* 0x000fe20000000000 */
.L_x_2:
[----:B------:R-:W5:Y:S01]  /*0320*/  SHFL.IDX PT, R0, R0, RZ, 0x1f ;  /* 0x00001fff00007589 */ /* 0x000f6200000e0000 */
[----:B------:R-:W-:Y:S01]  /*0330*/  ELECT P0, URZ, PT ;  /* 0x00000000003f782f */ /* 0x000fe20003800000 */
[----:B------:R-:W1:Y:S01]  /*0340*/  LDC R2, c[0x0][0x65c] ;  /* 0x00019700ff027b82 */ /* 0x000e620000000800 */
[----:B------:R-:W-:Y:S01]  /*0350*/  SHF.R.S32.HI R7, RZ, 0x1f, R4 ;  /* 0x0000001fff077819 */ /* 0x000fe20000011404 */
[----:B------:R-:W2:Y:S01]  /*0360*/  S2R R5, SR_CTAID.Y ;  /* 0x0000000000057919 */ /* 0x000ea20000002600 */
[----:B0-----:R-:W-:Y:S01]  /*0370*/  UMOV UR4, 0x20 ;  /* 0x0000002000047882 */ /* 0x001fe20000000000 */
[----:B------:R-:W-:Y:S01]  /*0380*/  NOP ;  /* 0x0000000000007918 */ /* 0x000fe20000000000 */
[----:B------:R-:W-:Y:S01]  /*0390*/  LEA.HI R7, R7, R4, RZ, 0x2 ;  /* 0x0000000407077211 */ /* 0x000fe200078f10ff */
[----:B------:R-:W0:Y:S01]  /*03a0*/  S2R R6, SR_CTAID.X ;  /* 0x0000000000067919 */ /* 0x000e220000002500 */
[----:B------:R-:W-:Y:S01]  /*03b0*/  ISETP.NE.AND P2, PT, R10, RZ, PT ;  /* 0x000000ff0a00720c */ /* 0x000fe20003f45270 */
[----:B------:R-:W-:Y:S01]  /*03c0*/  NOP ;  /* 0x0000000000007918 */ /* 0x000fe20000000000 */
[----:B------:R-:W-:-:S02]  /*03d0*/  LOP3.LUT R7, R7, 0xfffffffc, RZ, 0xc0, !PT ;  /* 0xfffffffc07077812 */ /* 0x000fc400078ec0ff */
[----:B-----5:R-:W-:Y:S02]  /*03e0*/  ISETP.NE.OR P0, PT, R0, RZ, !P0 ;  /* 0x000000ff0000720c */ /* 0x020fe40004705670 */
[----:B-1----:R-:W-:-:S04]  /*03f0*/  ISETP.NE.AND P3, PT, R2, 0x1, PT ;  /* 0x000000010200780c */ /* 0x002fc80003f65270 */
[----:B------:R-:W-:Y:S01]  /*0400*/  P2R R0, PR, RZ, 0x8 ;  /* 0x00000008ff007803 */ /* 0x000fe20000000000 */
[----:B------:R-:W-:Y:S01]  /*0410*/  IMAD.IADD R0, R4, 0x1, -R7 ;  /* 0x0000000104007824 */ /* 0x000fe200078e0a07 */
[----:B------:R-:W-:Y:S01]  /*0420*/  LOP3.LUT R4, R3, 0x7f, RZ, 0xc0, !PT ;  /* 0x0000007f03047812 */ /* 0x000fe200078ec0ff */
[----:B------:R-:W-:-:S03]  /*0430*/  IMAD.MOV.U32 R7, RZ, RZ, RZ ;  /* 0x000000ffff077224 */ /* 0x000fc600078e00ff */
[----:B------:R-:W-:Y:S01]  /*0440*/  ISETP.NE.AND P1, PT, R0, 0x3, PT ;  /* 0x000000030000780c */ /* 0x000fe20003f25270 */
[----:B------:R-:W-:Y:S01]  /*0450*/  VOTEU.ALL UP0, P0 ;  /* 0x00000000003f7886 */ /* 0x000fe20000000000 */
[----:B------:R-:W-:Y:S01]  /*0460*/  VOTEU.ALL UP1, P0 ;  /* 0x00000000003f7886 */ /* 0x000fe20000020000 */
[----:B------:R-:W0:Y:S01]  /*0470*/  @P3 LDC R17, c[0x0][0x10] ;  /* 0x00000400ff113b82 */ /* 0x000e220000000800 */
[----:B--2---:R-:W-:Y:S02]  /*0480*/  @P3 IMAD.MOV.U32 R8, RZ, RZ, R5 ;  /* 0x000000ffff083224 */ /* 0x004fe400078e0005 */
[----:B------:R-:W-:Y:S01]  /*0490*/  @!UP0 UMOV UR6, 0x400 ;  /* 0x0000040000068882 */ /* 0x000fe20000000000 */
[----:B------:R-:W-:-:S04]  /*04a0*/  @!UP0 UIADD3 UR4, -UR4, 0x100000, URZ ;  /* 0x0010000004048890 */ /* 0x000fc8000fffe13f */
[----:B------:R-:W-:Y:S02]  /*04b0*/  @!UP0 USHF.L.U32 UR5, UR4, 0xb, URZ ;  /* 0x0000000b04058899 */ /* 0x000fe4000800063f */
[----:B------:R-:W-:Y:S01]  /*04c0*/  @!UP0 USHF.L.U32 UR4, UR4, 0x1, URZ ;  /* 0x0000000104048899 */ /* 0x000fe2000800063f */
[----:B------:R-:W-:Y:S01]  /*04d0*/  @P3 IMAD.MOV.U32 R9, RZ, RZ, RZ ;  /* 0x000000ffff093224 */ /* 0x000fe200078e00ff */
[----:B------:R-:W1:Y:S08]  /*04e0*/  @!UP0 S2UR UR7, SR_CgaCtaId ;  /* 0x00000000000789c3 */ /* 0x000e700000008800 */
[----:B------:R-:W2:Y:S01]  /*04f0*/  @!P3 LDC R11, c[0x0][0xc] ;  /* 0x00000300ff0bbb82 */ /* 0x000ea20000000800 */
[----:B0-----:R-:W-:Y:S01]  /*0500*/  @P3 IMAD.WIDE.U32 R16, R6, R17, R8 ;  /* 0x0000001106103225 */ /* 0x001fe200078e0008 */
[----:B-1----:R-:W-:Y:S01]  /*0510*/  @!UP0 ULEA UR8, UR7, UR6, 0x18 ;  /* 0x0000000607088291 */ /* 0x002fe2000f8ec03f */
[----:B------:R-:W-:-:S02]  /*0520*/  VOTEU.ALL UP0, P0 ;  /* 0x00000000003f7886 */ /* 0x000fc40000000000 */
[----:B------:R-:W-:Y:S01]  /*0530*/  ULDC UR6, c[0x0][0xc] ;  /* 0x0000030000067ab9 */ /* 0x000fe20000000800 */
[----:B------:R-:W-:Y:S01]  /*0540*/  ISETP.EQ.OR P0, PT, R0, RZ, !P1 ;  /* 0x000000ff0000720c */ /* 0x000fe20004f02670 */
[----:B------:R-:W-:-:S03]  /*0550*/  ULDC UR7, c[0x0][0x10] ;  /* 0x0000040000077ab9 */ /* 0x000fc60000000800 */
[C---:B------:R-:W-:Y:S01]  /*0560*/  ISETP.EQ.AND P0, PT, R10.reuse, RZ, P0 ;  /* 0x000000ff0a00720c */ /* 0x040fe20000702270 */
[----:B------:R-:W-:Y:S02]  /*0570*/  VIADD R10, R10, 0xffffffff ;  /* 0xffffffff0a0a7836 */ /* 0x000fe40000000000 */
[----:B--2---:R-:W-:Y:S01]  /*0580*/  @!P3 IMAD.WIDE.U32 R8, R11, R5, R6 ;  /* 0x000000050b08b225 */ /* 0x004fe200078e0006 */
[----:B------:R-:W0:Y:S02]  /*0590*/  FENCE.VIEW.ASYNC.S ;  /* 0x00000000000073c6 */ /* 0x000e240000000000 */
[----:B0-----:R-:W3:Y:S01]  /*05a0*/  @!UP0 SYNCS.EXCH.64 URZ, [UR8+0x80], UR4 ;  /* 0x00008004083f85b2 */ /* 0x001ee20008000100 */
[----:B------:R-:W-:Y:S01]  /*05b0*/  SEL R18, RZ, 0x1, !P0 ;  /* 0x00000001ff127807 */ /* 0x000fe20004000000 */
[----:B------:R-:W-:Y:S01]  /*05c0*/  @P3 IMAD.MOV.U32 R11, RZ, RZ, RZ ;  /* 0x000000ffff0b3224 */ /* 0x000fe200078e00ff */
[----:B------:R-:W-:Y:S01]  /*05d0*/  ISETP.GE.U32.AND P1, PT, R10, 0x2, PT ;  /* 0x000000020a00780c */ /* 0x000fe20003f26070 */
[----:B------:R-:W-:-:S02]  /*05e0*/  @!P3 IMAD.MOV.U32 R16, RZ, RZ, R8 ;  /* 0x000000ffff10b224 */ /* 0x000fc400078e0008 */
[----:B------:R-:W-:Y:S01]  /*05f0*/  @P3 IMAD.IADD R17, R17, 0x1, R11 ;  /* 0x0000000111113824 */ /* 0x000fe200078e020b */
[----:B------:R-:W-:Y:S01]  /*0600*/  SEL R18, R18, 0x2, P1 ;  /* 0x0000000212127807 */ /* 0x000fe20000800000 */
[----:B------:R-:W-:Y:S01]  /*0610*/  @!P3 IMAD.MOV.U32 R17, RZ, RZ, R9 ;  /* 0x000000ffff11b224 */ /* 0x000fe200078e0009 */
[----:B------:R0:W3:Y:S01]  /*0620*/  @!UP1 SYNCS.EXCH.64 URZ, [UR8+0x88], UR4 ;  /* 0x00008804083f95b2 */ /* 0x0000e20008000100 */
[----:B------:R-:W-:Y:S01]  /*0630*/  NOP ;  /* 0x0000000000007918 */ /* 0x000fe20000000000 */
[----:B0-----:R-:W-:-:S03]  /*0640*/  UIMAD.WIDE.U32 UR4, UR6, UR7, URZ ;  /* 0x00000007060472a5 */ /* 0x001fc6000f8e003f */
[----:B------:R-:W-:Y:S02]  /*0650*/  ULDC UR6, c[0x0][0x14] ;  /* 0x0000050000067ab9 */ /* 0x000fe40000000800 */
[----:B------:R-:W-:Y:S02]  /*0660*/  UIMAD.WIDE.U32 UR36, UR4, UR6, URZ ;  /* 0x00000006042472a5 */ /* 0x000fe4000f8e003f */
[----:B------:R-:W-:-:S04]  /*0670*/  UIMAD UR42, UR5, UR6, URZ ;  /* 0x00000006052a72a4 */ /* 0x000fc8000f8e023f */
[----:B------:R-:W-:Y:S01]  /*0680*/  UIADD3 UR42, UR37, UR42, URZ ;  /* 0x0000002a252a7290 */ /* 0x000fe2000fffe03f */
[----:B---34-:R-:W-:Y:S06]  /*0690*/  BAR.SYNC.DEFER_BLOCKING 0x0 ;  /* 0x0000000000007b1d */ /* 0x018fec0000010000 */
[----:B------:R-:W-:Y:S05]  /*06a0*/  @!P2 BRA `(.L_x_3) ;  /* 0x0000005c00c8a947 */ /* 0x000fea0003800000 */
[----:B------:R-:W-:-:S13]  /*06b0*/  ISETP.GT.U32.AND P0, PT, R10, 0x1, PT ;  /* 0x000000010a00780c */ /* 0x000fda0003f04070 */
[----:B------:R-:W-:Y:S05]  /*06c0*/  @P0 EXIT ;  /* 0x000000000000094d */ /* 0x000fea0003800000 */
[----:B------:R-:W-:Y:S01]  /*06d0*/  ULDC.64 UR4, c[0x0][0x650] ;  /* 0x0001940000047ab9 */ /* 0x000fe20000000a00 */
[----:B------:R-:W-:Y:S01]  /*06e0*/  PRMT R0, RZ, 0x7610, R0 ;  /* 0x00007610ff007816 */ /* 0x000fe20000000000 */
[----:B------:R-:W-:Y:S01]  /*06f0*/  IMAD.MOV.U32 R101, RZ, RZ, -0x1 ;  /* 0xffffffffff657424 */ /* 0x000fe200078e00ff */
[----:B------:R-:W-:Y:S01]  /*0700*/  ISETP.GE.U32.AND P0, PT, R16, UR4, PT ;  /* 0x0000000410007c0c */ /* 0x000fe2000bf06070 */
[----:B------:R-:W-:Y:S02]  /*0710*/  IMAD.MOV.U32 R100, RZ, RZ, -0x1 ;  /* 0xffffffffff647424 */ /* 0x000fe400078e00ff */
[----:B------:R-:W-:Y:S01]  /*0720*/  IMAD.MOV.U32 R99, RZ, RZ, -0x1 ;  /* 0xffffffffff637424 */ /* 0x000fe200078e00ff */
[----:B------:R-:W-:-:S13]  /*0730*/  ISETP.GE.U32.AND.EX P0, PT, R17, UR5, PT, P0 ;  /* 0x0000000511007c0c */ /* 0x000fda000bf06100 */
[----:B------:R-:W-:Y:S05]  /*0740*/  @P0 BRA `(.L_x_4) ;  /* 0x0000000400540947 */ /* 0x000fea0003800000 */
[----:B------:R-:W0:Y:S01]  /*0750*/  LDC.64 R20, c[0x0][0x628] ;  /* 0x00018a00ff147b82 */ /* 0x000e220000000a00 */
[----:B------:R-:W-:Y:S02]  /*0760*/  IMAD.MOV.U32 R8, RZ, RZ, R16 ;  /* 0x000000ffff087224 */ /* 0x000fe400078e0010 */
[----:B------:R-:W-:-:S05]  /*0770*/  IMAD.MOV.U32 R9, RZ, RZ, R17 ;  /* 0x000000ffff097224 */ /* 0x000fca00078e0011 */
[----:B------:R-:W1:Y:S08]  /*0780*/  LDC R0, c[0x0][0x630] ;  /* 0x00018c00ff007b82 */ /* 0x000e700000000800 */
[----:B------:R-:W2:Y:S01]  /*0790*/  LDC.64 R22, c[0x0][0x620] ;  /* 0x00018800ff167b82 */ /* 0x000ea20000000a00 */
[----:B0-----:R-:W-:-:S04]  /*07a0*/  ISETP.NE.U32.AND P0, PT, R20, RZ, PT ;  /* 0x000000ff1400720c */ /* 0x001fc80003f05070 */
[----:B------:R-:W-:-:S13]  /*07b0*/  ISETP.NE.AND.EX P0, PT, R21, RZ, PT, P0 ;  /* 0x000000ff1500720c */ /* 0x000fda0003f05300 */
[----:B-12---:R-:W-:Y:S05]  /*07c0*/  @!P0 BRA `(.L_x_5) ;  /* 0x0000000000288947 */ /* 0x006fea0003800000 */
[----:B------:R-:W0:Y:S02]  /*07d0*/  LDC R13, c[0x0][0x634] ;  /* 0x00018d00ff0d7b82 */ /* 0x000e240000000800 */
[----:B0-----:R-:W-:-:S05]  /*07e0*/  IADD3 R13, P0, R16, R13, RZ ;  /* 0x0000000d100d7210 */ /* 0x001fca0007f1e0ff */
[----:B------:R-:W-:-:S04]  /*07f0*/  IMAD.X R15, RZ, RZ, R17, P0 ;  /* 0x000000ffff0f7224 */ /* 0x000fc800000e0611 */
[----:B------:R-:W-:-:S04]  /*0800*/  IMAD.WIDE.U32 R8, R15, R20, RZ ;  /* 0x000000140f087225 */ /* 0x000fc800078e00ff */
[----:B------:R-:W-:-:S04]  /*0810*/  IMAD.WIDE.U32 R10, P0, R13, R21, R8 ;  /* 0x000000150d0a7225 */ /* 0x000fc80007800008 */
[----:B------:R-:W-:-:S04]  /*0820*/  IMAD.WIDE.U32 R8, R13, R20, RZ ;  /* 0x000000140d087225 */ /* 0x000fc800078e00ff */
[----:B------:R-:W-:Y:S01]  /*0830*/  IMAD.X R13, RZ, RZ, RZ, P0 ;  /* 0x000000ffff0d7224 */ /* 0x000fe200000e06ff */
[----:B------:R-:W-:Y:S01]  /*0840*/  IADD3 RZ, P0, R9, R10, RZ ;  /* 0x0000000a09ff7210 */ /* 0x000fe20007f1e0ff */
[----:B------:R-:W-:-:S04]  /*0850*/  IMAD.MOV.U32 R12, RZ, RZ, R11 ;  /* 0x000000ffff0c7224 */ /* 0x000fc800078e000b */
[----:B------:R-:W-:-:S08]  /*0860*/  IMAD.WIDE.U32.X R8, R15, R21, R12, P0 ;  /* 0x000000150f087225 */ /* 0x000fd000000e040c */
.L_x_5:
[-CC-:B------:R-:W-:Y:S01]  /*0870*/  SHF.R.U64 R99, R8, R0.reuse, R9.reuse ;  /* 0x0000000008637219 */ /* 0x180fe20000001209 */
[----:B------:R-:W0:Y:S01]  /*0880*/  LDC R12, c[0x0][0x618] ;  /* 0x00018600ff0c7b82 */ /* 0x000e220000000800 */
[----:B------:R-:W-:Y:S01]  /*0890*/  SHF.R.U32.HI R7, RZ, R0, R9 ;  /* 0x00000000ff077219 */ /* 0x000fe20000011609 */
[----:B------:R-:W-:Y:S01]  /*08a0*/  ULDC UR4, c[0x0][0x150] ;  /* 0x0000540000047ab9 */ /* 0x000fe20000000800 */
[----:B------:R-:W-:Y:S02]  /*08b0*/  IADD3 R11, P0, RZ, -R99, RZ ;  /* 0x80000063ff0b7210 */ /* 0x000fe40007f1e0ff */
[----:B------:R-:W-:-:S03]  /*08c0*/  I2FP.F32.U32 R0, R6 ;  /* 0x0000000600007245 */ /* 0x000fc60000201000 */
[----:B------:R-:W1:Y:S01]  /*08d0*/  LDC.64 R30, c[0x0][0x640] ;  /* 0x00019000ff1e7b82 */ /* 0x000e620000000a00 */
[----:B------:R-:W-:Y:S02]  /*08e0*/  IMAD.X R13, RZ, RZ, ~R7, P0 ;  /* 0x000000ffff0d7224 */ /* 0x000fe400000e0e07 */
[----:B------:R-:W-:Y:S01]  /*08f0*/  FMUL R0, R0, UR4 ;  /* 0x0000000400007c20 */ /* 0x000fe20008400000 */
[----:B------:R-:W-:Y:S01]  /*0900*/  IMAD.WIDE.U32 R8, R11, R22, R16 ;  /* 0x000000160b087225 */ /* 0x000fe200078e0010 */
[----:B------:R-:W-:-:S03]  /*0910*/  ULDC UR4, c[0x0][0x154] ;  /* 0x0000550000047ab9 */ /* 0x000fc60000000800 */
[----:B------:R-:W-:Y:S01]  /*0920*/  IMAD R10, R13, R22, RZ ;  /* 0x000000160d0a7224 */ /* 0x000fe200078e02ff */
[----:B------:R-:W2:Y:S01]  /*0930*/  LDC R7, c[0x0][0x144] ;  /* 0x00005100ff077b82 */ /* 0x000ea20000000800 */
[----:B------:R-:W3:Y:S02]  /*0940*/  F2I.U32.TRUNC.NTZ R0, R0 ;  /* 0x0000000000007305 */ /* 0x000ee4000020f000 */
[----:B------:R-:W-:-:S04]  /*0950*/  IMAD R11, R11, R23, R10 ;  /* 0x000000170b0b7224 */ /* 0x000fc800078e020a */
[----:B------:R-:W-:Y:S01]  /*0960*/  IMAD.IADD R9, R9, 0x1, R11 ;  /* 0x0000000109097824 */ /* 0x000fe200078e020b */
[----:B------:R-:W4:Y:S01]  /*0970*/  LDC R24, c[0x0][0x608] ;  /* 0x00018200ff187b82 */ /* 0x000f220000000800 */
[----:B------:R-:W-:-:S03]  /*0980*/  IMAD.MOV.U32 R11, RZ, RZ, -0x1 ;  /* 0xffffffffff0b7424 */ /* 0x000fc600078e00ff */
[-CC-:B0-----:R-:W-:Y:S02]  /*0990*/  SHF.R.U64 R22, R8, R12.reuse, R9.reuse ;  /* 0x0000000c08167219 */ /* 0x181fe40000001209 */
[----:B------:R-:W-:Y:S02]  /*09a0*/  I2FP.F32.U32 R8, R5 ;  /* 0x0000000500087245 */ /* 0x000fe40000201000 */
[----:B------:R-:W0:Y:S01]  /*09b0*/  LDC R28, c[0x0][0x658] ;  /* 0x00019600ff1c7b82 */ /* 0x000e220000000800 */
[----:B-1----:R-:W-:Y:S01]  /*09c0*/  ISETP.NE.U32.AND P0, PT, R30, RZ, PT ;  /* 0x000000ff1e00720c */ /* 0x002fe20003f05070 */
[----:B---3--:R-:W-:Y:S02]  /*09d0*/  IMAD.MOV R10, RZ, RZ, -R0 ;  /* 0x000000ffff0a7224 */ /* 0x008fe400078e0a00 */
[----:B------:R-:W-:Y:S01]  /*09e0*/  FMUL R8, R8, UR4 ;  /* 0x0000000408087c20 */ /* 0x000fe20008400000 */
[----:B------:R-:W-:Y:S02]  /*09f0*/  SHF.R.U32.HI R9, RZ, R12, R9 ;  /* 0x0000000cff097219 */ /* 0x000fe40000011609 */
[----:B------:R-:W-:Y:S01]  /*0a00*/  ISETP.NE.AND.EX P0, PT, R31, RZ, PT, P0 ;  /* 0x000000ff1f00720c */ /* 0x000fe20003f05300 */
[----:B------:R1:W3:Y:S01]  /*0a10*/  F2I.U32.TRUNC.NTZ R15, R8 ;  /* 0x00000008000f7305 */ /* 0x0002e2000020f000 */
[----:B------:R-:W1:Y:S01]  /*0a20*/  LDC R20, c[0x0][0x148] ;  /* 0x00005200ff147b82 */ /* 0x000e620000000800 */
[----:B--2---:R-:W-:-:S07]  /*0a30*/  IMAD R0, R7, R10, R6 ;  /* 0x0000000a07007224 */ /* 0x004fce00078e0206 */
[----:B------:R-:W2:Y:S01]  /*0a40*/  LDC R26, c[0x0][0x600] ;  /* 0x00018000ff1a7b82 */ /* 0x000ea20000000800 */
[-CC-:B----4-:R-:W-:Y:S02]  /*0a50*/  SHF.R.U64 R32, R22, R24.reuse, R9.reuse ;  /* 0x0000001816207219 */ /* 0x190fe40000001209 */
[----:B------:R-:W-:Y:S01]  /*0a60*/  SHF.R.U32.HI R7, RZ, R24, R9 ;  /* 0x00000018ff077219 */ /* 0x000fe20000011609 */
[----:B------:R-:W-:-:S04]  /*0a70*/  IMAD.MOV.U32 R9, RZ, RZ, 0x1 ;  /* 0x00000001ff097424 */ /* 0x000fc800078e00ff */
[----:B------:R-:W4:Y:S01]  /*0a80*/  LDC R21, c[0x0][0x648] ;  /* 0x00019200ff157b82 */ /* 0x000f220000000800 */
[-C--:B0-----:R-:W-:Y:S02]  /*0a90*/  SHF.L.U32 R6, R11, R28.reuse, RZ ;  /* 0x0000001c0b067219 */ /* 0x081fe400000006ff */
[--C-:B------:R-:W-:Y:S02]  /*0aa0*/  SHF.R.U64 R24, R32, R28, R7.reuse ;  /* 0x0000001c20187219 */ /* 0x100fe40000001207 */
[----:B------:R-:W-:Y:S02]  /*0ab0*/  LOP3.LUT R13, RZ, R6, RZ, 0x33, !PT ;  /* 0x00000006ff0d7212 */ /* 0x000fe400078e33ff */
[-C--:B------:R-:W-:Y:S01]  /*0ac0*/  SHF.R.U32.HI R7, RZ, R28.reuse, R7 ;  /* 0x0000001cff077219 */ /* 0x080fe20000011607 */
[----:B------:R-:W0:Y:S01]  /*0ad0*/  LDC R23, c[0x0][0x638] ;  /* 0x00018e00ff177b82 */ /* 0x000e220000000800 */
[----:B------:R-:W-:Y:S01]  /*0ae0*/  SHF.L.U32 R12, R9, R28, RZ ;  /* 0x0000001c090c7219 */ /* 0x000fe200000006ff */
[----:B------:R-:W-:-:S06]  /*0af0*/  IMAD.MOV.U32 R6, RZ, RZ, R24 ;  /* 0x000000ffff067224 */ /* 0x000fcc00078e0018 */
[----:B------:R-:W0:Y:S01]  /*0b00*/  LDC R101, c[0x0][0x610] ;  /* 0x00018400ff657b82 */ /* 0x000e220000000800 */
[----:B-1-3--:R-:W-:Y:S05]  /*0b10*/  @!P0 BRA `(.L_x_6) ;  /* 0x0000000000288947 */ /* 0x00afea0003800000 */
[----:B------:R-:W1:Y:S02]  /*0b20*/  LDC R11, c[0x0][0x64c] ;  /* 0x00019300ff0b7b82 */ /* 0x000e640000000800 */
[----:B-1----:R-:W-:-:S05]  /*0b30*/  IADD3 R11, P0, R24, R11, RZ ;  /* 0x0000000b180b7210 */ /* 0x002fca0007f1e0ff */
        /* <DEDUP_REMOVED lines=8> */
.L_x_6:
[----:B----4-:R-:W-:Y:S01]  /*0bc0*/  SHF.R.U64 R6, R6, R21, R7 ;  /* 0x0000001506067219 */ /* 0x010fe20000001207 */
[----:B--2---:R-:W-:Y:S01]  /*0bd0*/  VIADD R7, R26, 0xffffffff ;  /* 0xffffffff1a077836 */ /* 0x004fe20000000000 */
[----:B------:R-:W-:Y:S01]  /*0be0*/  LOP3.LUT R13, R32, R13, RZ, 0xc0, !PT ;  /* 0x0000000d200d7212 */ /* 0x000fe200078ec0ff */
[----:B------:R-:W-:Y:S02]  /*0bf0*/  IMAD.MOV R15, RZ, RZ, -R15 ;  /* 0x000000ffff0f7224 */ /* 0x000fe400078e0a0f */
[----:B------:R-:W-:Y:S02]  /*0c00*/  IMAD.MOV R8, RZ, RZ, -R6 ;  /* 0x000000ffff087224 */ /* 0x000fe400078e0a06 */
[----:B------:R-:W-:Y:S01]  /*0c10*/  IMAD R13, R12, R6, R13 ;  /* 0x000000060c0d7224 */ /* 0x000fe200078e020d */
[----:B------:R-:W-:Y:S01]  /*0c20*/  LOP3.LUT R6, R22, R7, RZ, 0xc0, !PT ;  /* 0x0000000716067212 */ /* 0x000fe200078ec0ff */
[----:B------:R-:W-:Y:S02]  /*0c30*/  @P3 IMAD R0, R20, R15, R5 ;  /* 0x0000000f14003224 */ /* 0x000fe400078e0205 */
[----:B0-----:R-:W-:-:S02]  /*0c40*/  IMAD R5, R8, R23, R24 ;  /* 0x0000001708057224 */ /* 0x001fc400078e0218 */
[----:B------:R-:W-:Y:S02]  /*0c50*/  IMAD R101, R13, R101, R0 ;  /* 0x000000650d657224 */ /* 0x000fe400078e0200 */
[----:B------:R-:W-:Y:S02]  /*0c60*/  IMAD R6, R5, R26, R6 ;  /* 0x0000001a05067224 */ /* 0x000fe400078e0206 */
[----:B------:R-:W-:-:S03]  /*0c70*/  IMAD.MOV.U32 R0, RZ, RZ, 0x1 ;  /* 0x00000001ff007424 */ /* 0x000fc600078e00ff */
[----:B------:R-:W-:Y:S02]  /*0c80*/  SEL R100, R6, R101, !P3 ;  /* 0x0000006506647207 */ /* 0x000fe40005800000 */
[----:B------:R-:W-:-:S07]  /*0c90*/  SEL R101, R101, R6, !P3 ;  /* 0x0000000665657207 */ /* 0x000fce0005800000 */
.L_x_4:
[----:B------:R-:W-:-:S08]  /*0ca0*/  NOP ;  /* 0x0000000000007918 */ /* 0x000fd00000000000 */
[----:B------:R-:W0:Y:S02]  /*0cb0*/  USETMAXREG.TRY_ALLOC.CTAPOOL UP0, 0xe8 ;  /* 0x000000e8000079c8 */ /* 0x000e240008000600 */
[----:B0-----:R-:W-:-:S13]  /*0cc0*/  PLOP3.LUT P0, PT, PT, PT, UP0, 0x80, 0x0 ;  /* 0x000000000000781c */ /* 0x001fda0003f0f008 */
[----:B------:R-:W-:Y:S05]  /*0cd0*/  @!P0 BRA `(.L_x_4) ;  /* 0xfffffffc00f08947 */ /* 0x000fea000383ffff */
[----:B------:R-:W-:Y:S01]  /*0ce0*/  ULDC.64 UR4, c[0x0][0x598] ;  /* 0x0001660000047ab9 */ /* 0x000fe20000000a00 */
[----:B------:R-:W-:Y:S01]  /*0cf0*/  ULDC.64 UR38, c[0x0][0x208] ;  /* 0x0000820000267ab9 */ /* 0x000fe20000000a00 */
[----:B------:R-:W-:-:S04]  /*0d00*/  ISETP.NE.U32.AND P0, PT, RZ, UR4, PT ;  /* 0x00000004ff007c0c */ /* 0x000fc8000bf05070 */
[----:B------:R-:W-:-:S13]  /*0d10*/  ISETP.NE.AND.EX P0, PT, RZ, UR5, PT, P0 ;  /* 0x00000005ff007c0c */ /* 0x000fda000bf05300 */
[----:B------:R-:W-:Y:S05]  /*0d20*/  @!P0 BRA `(.L_x_7) ;  /* 0x00000000001c8947 */ /* 0x000fea0003800000 */
[----:B------:R-:W0:Y:S02]  /*0d30*/  LDC.64 R6, c[0x0][0x598] ;  /* 0x00016600ff067b82 */ /* 0x000e240000000a00 */
[----:B0-----:R-:W2:Y:S02]  /*0d40*/  LDG.E.64 R6, desc[UR38][R6.64] ;  /* 0x0000002606067981 */ /* 0x001ea4000c1e1b00 */
[----:B--2---:R-:W-:-:S04]  /*0d50*/  ISETP.NE.U32.AND P0, PT, R6, RZ, PT ;  /* 0x000000ff0600720c */ /* 0x004fc80003f05070 */
[----:B------:R-:W-:-:S13]  /*0d60*/  ISETP.NE.AND.EX P0, PT, R7, RZ, PT, P0 ;  /* 0x000000ff0700720c */ /* 0x000fda0003f05300 */
[----:B------:R-:W-:Y:S05]  /*0d70*/  @!P0 BRA `(.L_x_7) ;  /* 0x0000000000088947 */ /* 0x000fea0003800000 */
[----:B------:R0:W5:Y:S01]  /*0d80*/  LD.E R19, desc[UR38][R6.64] ;  /* 0x0000002606137980 */ /* 0x000162000c101900 */
[----:B------:R-:W-:Y:S05]  /*0d90*/  BRA `(.L_x_8) ;  /* 0x0000000000247947 */ /* 0x000fea0003800000 */
.L_x_7:
[----:B------:R-:W-:Y:S02]  /*0da0*/  ULDC.64 UR4, c[0x0][0x588] ;  /* 0x0001620000047ab9 */ /* 0x000fe40000000a00 */
[----:B------:R-:W-:-:S04]  /*0db0*/  ISETP.NE.U32.AND P0, PT, RZ, UR4, PT ;  /* 0x00000004ff007c0c */ /* 0x000fc8000bf05070 */
[----:B------:R-:W-:-:S13]  /*0dc0*/  ISETP.NE.AND.EX P0, PT, RZ, UR5, PT, P0 ;  /* 0x00000005ff007c0c */ /* 0x000fda000bf05300 */
[----:B------:R-:W-:Y:S05]  /*0dd0*/  @!P0 BRA `(.L_x_9) ;  /* 0x00000000000c8947 */ /* 0x000fea0003800000 */
[----:B------:R-:W0:Y:S02]  /*0de0*/  LDC.64 R6, c[0x0][0x588] ;  /* 0x00016200ff067b82 */ /* 0x000e240000000a00 */
[----:B0-----:R1:W5:Y:S01]  /*0df0*/  LDG.E R19, desc[UR38][R6.64] ;  /* 0x0000002606137981 */ /* 0x001362000c1e1900 */
[----:B------:R-:W-:Y:S05]  /*0e00*/  BRA `(.L_x_8) ;  /* 0x0000000000087947 */ /* 0x000fea0003800000 */
.L_x_9:
[----:B------:R-:W-:Y:S02]  /*0e10*/  ULDC UR4, c[0x0][0x580] ;  /* 0x0001600000047ab9 */ /* 0x000fe40000000800 */
[----:B------:R-:W-:-:S07]  /*0e20*/  IMAD.U32 R19, RZ, RZ, UR4 ;  /* 0x00000004ff137e24 */ /* 0x000fce000f8e00ff */
.L_x_8:
[----:B------:R-:W-:Y:S02]  /*0e30*/  ULDC.64 UR4, c[0x0][0x5a0] ;  /* 0x0001680000047ab9 */ /* 0x000fe40000000a00 */
[----:B------:R-:W-:-:S04]  /*0e40*/  ISETP.NE.U32.AND P0, PT, RZ, UR4, PT ;  /* 0x00000004ff007c0c */ /* 0x000fc8000bf05070 */
[----:B------:R-:W-:-:S13]  /*0e50*/  ISETP.NE.AND.EX P0, PT, RZ, UR5, PT, P0 ;  /* 0x00000005ff007c0c */ /* 0x000fda000bf05300 */
[----:B------:R-:W-:Y:S05]  /*0e60*/  @!P0 BRA `(.L_x_10) ;  /* 0x00000000001c8947 */ /* 0x000fea0003800000 */
[----:B01----:R-:W0:Y:S02]  /*0e70*/  LDC.64 R6, c[0x0][0x5a0] ;  /* 0x00016800ff067b82 */ /* 0x003e240000000a00 */
[----:B0-----:R-:W2:Y:S02]  /*0e80*/  LDG.E.64 R6, desc[UR38][R6.64] ;  /* 0x0000002606067981 */ /* 0x001ea4000c1e1b00 */
[----:B--2---:R-:W-:-:S04]  /*0e90*/  ISETP.NE.U32.AND P0, PT, R6, RZ, PT ;  /* 0x000000ff0600720c */ /* 0x004fc80003f05070 */
[----:B------:R-:W-:-:S13]  /*0ea0*/  ISETP.NE.AND.EX P0, PT, R7, RZ, PT, P0 ;  /* 0x000000ff0700720c */ /* 0x000fda0003f05300 */
[----:B------:R-:W-:Y:S05]  /*0eb0*/  @!P0 BRA `(.L_x_10) ;  /* 0x0000000000088947 */ /* 0x000fea0003800000 */
[----:B------:R0:W5:Y:S01]  /*0ec0*/  LD.E R88, desc[UR38][R6.64] ;  /* 0x0000002606587980 */ /* 0x000162000c101900 */
[----:B------:R-:W-:Y:S05]  /*0ed0*/  BRA `(.L_x_11) ;  /* 0x0000000000247947 */ /* 0x000fea0003800000 */
.L_x_10:
[----:B------:R-:W-:Y:S02]  /*0ee0*/  ULDC.64 UR4, c[0x0][0x590] ;  /* 0x0001640000047ab9 */ /* 0x000fe40000000a00 */
[----:B------:R-:W-:-:S04]  /*0ef0*/  ISETP.NE.U32.AND P0, PT, RZ, UR4, PT ;  /* 0x00000004ff007c0c */ /* 0x000fc8000bf05070 */
[----:B------:R-:W-:-:S13]  /*0f00*/  ISETP.NE.AND.EX P0, PT, RZ, UR5, PT, P0 ;  /* 0x00000005ff007c0c */ /* 0x000fda000bf05300 */
[----:B------:R-:W-:Y:S05]  /*0f10*/  @!P0 BRA `(.L_x_12) ;  /* 0x00000000000c8947 */ /* 0x000fea0003800000 */
[----:B------:R-:W2:Y:S02]  /*0f20*/  LDC.64 R88, c[0x0][0x590] ;  /* 0x00016400ff587b82 */ /* 0x000ea40000000a00 */
[----:B--2---:R2:W5:Y:S01]  /*0f30*/  LDG.E R88, desc[UR38][R88.64] ;  /* 0x0000002658587981 */ /* 0x004562000c1e1900 */
[----:B------:R-:W-:Y:S05]  /*0f40*/  BRA `(.L_x_11) ;  /* 0x0000000000087947 */ /* 0x000fea0003800000 */
.L_x_12:
[----:B------:R-:W-:Y:S02]  /*0f50*/  ULDC UR4, c[0x0][0x584] ;  /* 0x0001610000047ab9 */ /* 0x000fe40000000800 */
[----:B------:R-:W-:-:S07]  /*0f60*/  IMAD.U32 R88, RZ, RZ, UR4 ;  /* 0x00000004ff587e24 */ /* 0x000fce000f8e00ff */
.L_x_11:
[----:B------:R-:W-:-:S13]  /*0f70*/  LOP3.LUT P0, RZ, R0, 0xff, RZ, 0xc0, !PT ;  /* 0x000000ff00ff7812 */ /* 0x000fda000780c0ff */
[----:B------:R-:W-:Y:S05]  /*0f80*/  @!P0 EXIT ;  /* 0x000000000000894d */ /* 0x000fea0003800000 */
[----:B------:R-:W3:Y:S01]  /*0f90*/  LDC R90, c[0x0][0x658] ;  /* 0x00019600ff5a7b82 */ /* 0x000ee20000000800 */
[----:B------:R-:W-:Y:S01]  /*0fa0*/  ULDC.64 UR6, c[0x0][0x288] ;  /* 0x0000a20000067ab9 */ /* 0x000fe20000000a00 */
[----:B------:R-:W-:Y:S01]  /*0fb0*/  LOP3.LUT R14, R14, 0x1, RZ, 0xc0, !PT ;  /* 0x000000010e0e7812 */ /* 0x000fe200078ec0ff */
[----:B------:R-:W-:Y:S01]  /*0fc0*/  UIADD3 UR4, UR7, 0x3f, URZ ;  /* 0x0000003f07047890 */ /* 0x000fe2000fffe03f */
[----:B------:R-:W-:Y:S01]  /*0fd0*/  SHF.R.U32.HI R0, RZ, 0x2, R3 ;  /* 0x00000002ff007819 */ /* 0x000fe20000011603 */
[----:B01----:R-:W-:Y:S01]  /*0fe0*/  IMAD.MOV.U32 R7, RZ, RZ, -0x1 ;  /* 0xffffffffff077424 */ /* 0x003fe200078e00ff */
[----:B------:R-:W-:Y:S01]  /*0ff0*/  SHF.R.U32.HI R4, RZ, 0x1, R4 ;  /* 0x00000001ff047819 */ /* 0x000fe20000011604 */
[----:B------:R-:W-:Y:S01]  /*1000*/  USHF.R.S32.HI UR5, URZ, 0x1f, UR4 ;  /* 0x0000001f3f057899 */ /* 0x000fe20008011404 */
[----:B------:R-:W0:Y:S01]  /*1010*/  LDC.64 R92, c[0x0][0x5c8] ;  /* 0x00017200ff5c7b82 */ /* 0x000e220000000a00 */
[----:B------:R-:W-:Y:S01]  /*1020*/  IMAD.SHL.U32 R5, R14, 0x40, RZ ;  /* 0x000000400e057824 */ /* 0x000fe200078e00ff */
[----:B------:R-:W-:Y:S01]  /*1030*/  LOP3.LUT R0, R0, 0x7, RZ, 0xc0, !PT ;  /* 0x0000000700007812 */ /* 0x000fe200078ec0ff */
[----:B------:R-:W-:Y:S01]  /*1040*/  ULEA.HI UR5, UR5, UR4, URZ, 0x6 ;  /* 0x0000000405057291 */ /* 0x000fe2000f8f303f */
[----:B------:R-:W-:Y:S01]  /*1050*/  LOP3.LUT R23, R4, 0x30, RZ, 0xc0, !PT ;  /* 0x0000003004177812 */ /* 0x000fe200078ec0ff */
[----:B------:R-:W-:Y:S01]  /*1060*/  IMAD.MOV.U32 R9, RZ, RZ, 0x1 ;  /* 0x00000001ff097424 */ /* 0x000fe200078e00ff */
[--C-:B------:R-:W-:Y:S01]  /*1070*/  LOP3.LUT R22, R5, 0x40, R0.reuse, 0xe2, !PT ;  /* 0x0000004005167812 */ /* 0x100fe200078ee200 */
[----:B------:R-:W-:Y:S01]  /*1080*/  USHF.R.S32.HI UR43, URZ, 0x6, UR5 ;  /* 0x000000063f2b7899 */ /* 0x000fe20008011405 */
[----:B------:R-:W1:Y:S01]  /*1090*/  LDC R95, c[0x0][0x600] ;  /* 0x00018000ff5f7b82 */ /* 0x000e620000000800 */
[-C--:B------:R-:W-:Y:S01]  /*10a0*/  IADD3 R5, RZ, -R23.reuse, -R0 ;  /* 0x80000017ff057210 */ /* 0x080fe20007ffe800 */
[----:B------:R-:W-:Y:S01]  /*10b0*/  IMAD.U32 R6, RZ, RZ, UR6 ;  /* 0x00000006ff067e24 */ /* 0x000fe2000f8e00ff */
[C---:B--2---:R-:W-:Y:S01]  /*10c0*/  LOP3.LUT R89, R3.reuse, 0x3, RZ, 0xc0, !PT ;  /* 0x0000000303597812 */ /* 0x044fe200078ec0ff */
[----:B------:R-:W-:Y:S01]  /*10d0*/  UISETP.LT.AND UP0, UPT, UR43, 0x1, UPT ;  /* 0x000000012b00788c */ /* 0x000fe2000bf01270 */
[----:B------:R-:W-:Y:S01]  /*10e0*/  LOP3.LUT R94, R3, 0x80, RZ, 0xc0, !PT ;  /* 0x00000080035e7812 */ /* 0x000fe200078ec0ff */
[----:B------:R-:W-:Y:S01]  /*10f0*/  IMAD R5, R14, -0x40, R5 ;  /* 0xffffffc00e057824 */ /* 0x000fe200078e0205 */
[----:B------:R-:W-:Y:S01]  /*1100*/  ULDC UR4, c[0x0][0x284] ;  /* 0x0000a10000047ab9 */ /* 0x000fe20000000800 */
[-C--:B---3--:R-:W-:Y:S01]  /*1110*/  SHF.L.U32 R7, R7, R90.reuse, RZ ;  /* 0x0000005a07077219 */ /* 0x088fe200000006ff */
[----:B------:R-:W-:Y:S01]  /*1120*/  USEL UR44, UR43, 0x1, UP0 ;  /* 0x000000012b2c7887 */ /* 0x000fe20008000000 */
[----:B------:R-:W-:Y:S01]  /*1130*/  LOP3.LUT R22, R22, R23, RZ, 0xfc, !PT ;  /* 0x0000001716167212 */ /* 0x000fe200078efcff */
[----:B------:R-:W-:Y:S01]  /*1140*/  IMAD R89, R89, -0x2, R6 ;  /* 0xfffffffe59597824 */ /* 0x000fe200078e0206 */
[----:B------:R-:W-:Y:S01]  /*1150*/  SHF.L.U32 R90, R9, R90, RZ ;  /* 0x0000005a095a7219 */ /* 0x000fe200000006ff */
[----:B------:R-:W-:Y:S01]  /*1160*/  VIADD R97, R5, UR4 ;  /* 0x0000000405617c36 */ /* 0x000fe20008000000 */
[----:B------:R-:W-:Y:S01]  /*1170*/  LOP3.LUT R98, R18, 0x1, RZ, 0xfc, !PT ;  /* 0x0000000112627812 */ /* 0x000fe200078efcff */
[----:B------:R-:W-:Y:S01]  /*1180*/  IMAD.MOV.U32 R23, RZ, RZ, RZ ;  /* 0x000000ffff177224 */ /* 0x000fe200078e00ff */
[C---:B0-----:R-:W-:Y:S01]  /*1190*/  SHF.L.U64.HI R91, R92.reuse, 0x3, R93 ;  /* 0x000000035c5b7819 */ /* 0x041fe2000001025d */
[----:B------:R-:W-:Y:S01]  /*11a0*/  IMAD.SHL.U32 R92, R92, 0x8, RZ ;  /* 0x000000085c5c7824 */ /* 0x000fe200078e00ff */
[----:B------:R-:W-:Y:S01]  /*11b0*/  SHF.R.U32.HI R94, RZ, 0x7, R94 ;  /* 0x00000007ff5e7819 */ /* 0x000fe2000001165e */
[----:B------:R-:W-:Y:S01]  /*11c0*/  IMAD.SHL.U32 R93, R3, 0x2, RZ ;  /* 0x00000002035d7824 */ /* 0x000fe200078e00ff */
[----:B------:R-:W-:Y:S01]  /*11d0*/  LOP3.LUT R96, RZ, R7, RZ, 0x33, !PT ;  /* 0x00000007ff607212 */ /* 0x000fe200078e33ff */
[----:B------:R-:W-:Y:S01]  /*11e0*/  UIADD3 UR44, UR43, -UR44, URZ ;  /* 0x8000002c2b2c7290 */ /* 0x000fe2000fffe03f */
[----:B------:R-:W-:Y:S01]  /*11f0*/  UMOV UR40, URZ ;  /* 0x0000003f00287c82 */ /* 0x000fe20008000000 */
[----:B-1----:R-:W-:Y:S01]  /*1200*/  VIADD R95, R95, 0xffffffff ;  /* 0xffffffff5f5f7836 */ /* 0x002fe20000000000 */
[----:B------:R-:W-:-:S09]  /*1210*/  UMOV UR41, URZ ;  /* 0x0000003f00297c82 */ /* 0x000fd20008000000 */
.L_x_158:
[----:B0-----:R-:W0:Y:S01]  /*1220*/  SHFL.IDX PT, R0, R94, RZ, 0x1f ;  /* 0x00001fff5e007589 */ /* 0x001e2200000e0000 */
[----:B-1----:R-:W1:Y:S01]  /*1230*/  S2UR UR7, SR_CgaCtaId ;  /* 0x00000000000779c3 */ /* 0x002e620000008800 */
[----:B------:R-:W-:Y:S01]  /*1240*/  UMOV UR6, 0x400 ;  /* 0x0000040000067882 */ /* 0x000fe20000000000 */
[----:B0-----:R-:W-:Y:S01]  /*1250*/  R2UR UR4, R0 ;  /* 0x00000000000472ca */ /* 0x001fe200000e0000 */
[----:B-1----:R-:W-:-:S12]  /*1260*/  ULEA UR46, UR7, UR6, 0x18 ;  /* 0x00000006072e7291 */ /* 0x002fd8000f8ec03f */
[----:B------:R-:W-:-:S04]  /*1270*/  ULEA.HI UR5, UR4, UR4, URZ, 0x1 ;  /* 0x0000000404057291 */ /* 0x000fc8000f8f083f */
[----:B------:R-:W-:-:S04]  /*1280*/  ULOP3.LUT UR5, UR5, 0x7fffe, URZ, 0xc0, !UPT ;  /* 0x0007fffe05057892 */ /* 0x000fc8000f8ec03f */
[----:B------:R-:W-:-:S03]  /*1290*/  UIADD3 UR5, UR4, -UR5, URZ ;  /* 0x8000000504057290 */ /* 0x000fc6000fffe03f */
[----:B------:R-:W-:Y:S01]  /*12a0*/  ULDC UR4, c[0x0][0x28c] ;  /* 0x0000a30000047ab9 */ /* 0x000fe20000000800 */
[----:B------:R-:W-:Y:S01]  /*12b0*/  ULEA UR5, UR5, UR46, 0xd ;  /* 0x0000002e05057291 */ /* 0x000fe2000f8e683f */
[----:B------:R-:W-:-:S03]  /*12c0*/  ISETP.LT.AND P0, PT, RZ, UR4, PT ;  /* 0x00000004ff007c0c */ /* 0x000fc6000bf01270 */
[----:B------:R-:W-:-:S04]  /*12d0*/  UIADD3 UR5, UR5, 0x180, URZ ;  /* 0x0000018005057890 */ /* 0x000fc8000fffe03f */
[----:B------:R-:W-:-:S04]  /*12e0*/  USHF.R.U32.HI UR5, URZ, 0x4, UR5 ;  /* 0x000000043f057899 */ /* 0x000fc80008011605 */
[----:B------:R-:W-:-:S04]  /*12f0*/  ULOP3.LUT UR5, UR5, 0x3fff, URZ, 0xc0, !UPT ;  /* 0x00003fff05057892 */ /* 0x000fc8000f8ec03f */
[----:B------:R-:W-:Y:S01]  /*1300*/  ULOP3.LUT UR45, UR5, 0x10000, URZ, 0xfc, !UPT ;  /* 0x00010000052d7892 */ /* 0x000fe2000f8efc3f */
[----:B--2345:R-:W-:Y:S11]  /*1310*/  @P0 BRA `(.L_x_13) ;  /* 0x0000000000400947 */ /* 0x03cff60003800000 */
[----:B------:R-:W-:Y:S01]  /*1320*/  MOV R0, 0x0 ;  /* 0x0000000000007802 */ /* 0x000fe20000000f00 */
[----:B------:R-:W-:Y:S01]  /*1330*/  ULDC.64 UR4, c[0x4][0x68] ;  /* 0x01001a0000047ab9 */ /* 0x000fe20000000a00 */
[----:B------:R-:W-:Y:S01]  /*1340*/  ULDC.64 UR6, c[0x4][0x8] ;  /* 0x0100020000067ab9 */ /* 0x000fe20000000a00 */
[----:B------:R-:W-:Y:S01]  /*1350*/  IMAD.U32 R4, RZ, RZ, UR4 ;  /* 0x00000004ff047e24 */ /* 0x000fe2000f8e00ff */
[----:B------:R0:W1:Y:S01]  /*1360*/  LDC.64 R14, c[0x4][R0] ;  /* 0x01000000000e7b82 */ /* 0x0000620000000a00 */
[----:B------:R-:W-:Y:S01]  /*1370*/  IMAD.U32 R5, RZ, RZ, UR5 ;  /* 0x00000005ff057e24 */ /* 0x000fe2000f8e00ff */
[----:B------:R-:W-:Y:S01]  /*1380*/  ULDC.64 UR4, c[0x4][0x70] ;  /* 0x01001c0000047ab9 */ /* 0x000fe20000000a00 */
[----:B------:R-:W-:Y:S02]  /*1390*/  IMAD.U32 R10, RZ, RZ, UR6 ;  /* 0x00000006ff0a7e24 */ /* 0x000fe4000f8e00ff */
[----:B------:R-:W-:Y:S02]  /*13a0*/  IMAD.U32 R6, RZ, RZ, UR4 ;  /* 0x00000004ff067e24 */ /* 0x000fe4000f8e00ff */
[----:B------:R-:W-:-:S02]  /*13b0*/  IMAD.U32 R7, RZ, RZ, UR5 ;  /* 0x00000005ff077e24 */ /* 0x000fc4000f8e00ff */
[----:B------:R-:W-:Y:S02]  /*13c0*/  IMAD.U32 R11, RZ, RZ, UR7 ;  /* 0x00000007ff0b7e24 */ /* 0x000fe4000f8e00ff */
[----:B------:R-:W-:Y:S02]  /*13d0*/  IMAD.MOV.U32 R8, RZ, RZ, 0x1e1 ;  /* 0x000001e1ff087424 */ /* 0x000fe400078e00ff */
[----:B------:R-:W-:Y:S02]  /*13e0*/  IMAD.MOV.U32 R12, RZ, RZ, 0x1 ;  /* 0x00000001ff0c7424 */ /* 0x000fe400078e00ff */
[----:B0-----:R-:W-:-:S07]  /*13f0*/  IMAD.MOV.U32 R13, RZ, RZ, RZ ;  /* 0x000000ffff0d7224 */ /* 0x001fce00078e00ff */
[----:B------:R-:W-:-:S07]  /*1400*/  LEPC R20, `(.L_x_13) ;  /* 0x000000001014794e */ /* 0x000fce0000000000 */
[----:B-1---5:R-:W-:Y:S05]  /*1410*/  CALL.ABS.NOINC R14 ;  /* 0x000000000e007343 */ /* 0x022fea0003c00000 */
.L_x_13:
[----:B------:R-:W-:-:S13]  /*1420*/  ISETP.NE.AND P0, PT, R98, 0x3, PT ;  /* 0x000000036200780c */ /* 0x000fda0003f05270 */
[----:B------:R-:W-:Y:S05]  /*1430*/  @!P0 BRA `(.L_x_14) ;  /* 0x0000000000048947 */ /* 0x000fea0003800000 */
[----:B------:R-:W-:Y:S01]  /*1440*/  BPT.TRAP 0x1 ;  /* 0x000000040000795c */ /* 0x000fe20000300000 */
.L_x_14:
[----:B------:R-:W-:Y:S02]  /*1450*/  IMAD.U32 R3, RZ, RZ, UR41 ;  /* 0x00000029ff037e24 */ /* 0x000fe4000f8e00ff */
[----:B------:R-:W-:-:S03]  /*1460*/  IMAD.U32 R0, RZ, RZ, UR40 ;  /* 0x00000028ff007e24 */ /* 0x000fc6000f8e00ff */
[----:B------:R-:W-:Y:S02]  /*1470*/  LEA R3, R3, UR46, 0x3 ;  /* 0x0000002e03037c11 */ /* 0x000fe4000f8e18ff */
[----:B------:R-:W-:-:S04]  /*1480*/  SHF.L.U32 R0, R0, 0x1f, RZ ;  /* 0x0000001f00007819 */ /* 0x000fc800000006ff */
[----:B------:R0:W1:Y:S01]  /*1490*/  SYNCS.PHASECHK.TRANS64.TRYWAIT P1, [R3+URZ], R0 ;  /* 0x00000000030075a7 */ /* 0x000062000802017f */
[----:B------:R-:W-:Y:S05]  /*14a0*/  @!P0 BRA `(.L_x_15) ;  /* 0x0000000000048947 */ /* 0x000fea0003800000 */
[----:B------:R-:W-:Y:S01]  /*14b0*/  BPT.TRAP 0x1 ;  /* 0x000000040000795c */ /* 0x000fe20000300000 */
.L_x_15:
[----:B------:R-:W-:-:S05]  /*14c0*/  IMAD.U32 R4, RZ, RZ, UR44 ;  /* 0x0000002cff047e24 */ /* 0x000fca000f8e00ff */
[----:B------:R-:W-:Y:S01]  /*14d0*/  ISETP.GE.AND P2, PT, R4, 0x1, PT ;  /* 0x000000010400780c */ /* 0x000fe20003f46270 */
[----:B-1----:R-:W-:-:S12]  /*14e0*/  @P1 BRA `(.L_x_16) ;  /* 0x0000000000081947 */ /* 0x002fd80003800000 */
[----:B------:R-:W1:Y:S02]  /*14f0*/  SYNCS.PHASECHK.TRANS64.TRYWAIT P1, [R3+URZ], R0 ;  /* 0x00000000030075a7 */ /* 0x000e64000802017f */
[----:B-1----:R-:W-:Y:S05]  /*1500*/  @!P1 BRA `(.L_x_17) ;  /* 0x00000068000c9947 */ /* 0x002fea0003800000 */
.L_x_16:
[----:B------:R-:W-:Y:S05]  /*1510*/  WARPSYNC.ALL ;  /* 0x0000000000007948 */ /* 0x000fea0003800000 */
[----:B------:R-:W-:Y:S01]  /*1520*/  UIADD3 UR4, UR46, 0x1c180, URZ ;  /* 0x0001c1802e047890 */ /* 0x000fe2000fffe03f */
[----:B------:R-:W-:Y:S01]  /*1530*/  WARPGROUP.ARRIVE ;  /* 0x00000000000079c5 */ /* 0x000fe20000000000 */
[----:B------:R-:W-:Y:S02]  /*1540*/  ULEA UR5, UR41, UR45, 0xa ;  /* 0x0000002d29057291 */ /* 0x000fe4000f8e503f */
[----:B------:R-:W-:Y:S01]  /*1550*/  USHF.R.U32.HI UR4, URZ, 0x4, UR4 ;  /* 0x000000043f047899 */ /* 0x000fe20008011604 */
[----:B------:R-:W-:Y:S01]  /*1560*/  UMOV UR9, 0x40000040 ;  /* 0x4000004000097882 */ /* 0x000fe20000000000 */
[----:B------:R-:W-:-:S02]  /*1570*/  UMOV UR11, 0x40000040 ;  /* 0x40000040000b7882 */ /* 0x000fc40000000000 */
[----:B------:R-:W-:Y:S01]  /*1580*/  ULOP3.LUT UR4, UR4, 0x3fff, URZ, 0xc0, !UPT ;  /* 0x00003fff04047892 */ /* 0x000fe2000f8ec03f */
[----:B------:R-:W-:-:S03]  /*1590*/  UMOV UR8, UR5 ;  /* 0x0000000500087c82 */ /* 0x000fc60008000000 */
[----:B------:R-:W-:-:S04]  /*15a0*/  ULOP3.LUT UR4, UR4, 0x10000, URZ, 0xfc, !UPT ;  /* 0x0001000004047892 */ /* 0x000fc8000f8efc3f */
[----:B------:R-:W-:-:S07]  /*15b0*/  ULEA UR6, UR41, UR4, 0xa ;  /* 0x0000000429067291 */ /* 0x000fce000f8e503f */
[----:B------:R-:W-:Y:S02]  /*15c0*/  UMOV UR10, UR6 ;  /* 0x00000006000a7c82 */ /* 0x000fe40008000000 */
[----:B------:R-:W-:Y:S01]  /*15d0*/  HGMMA.64x128x16.F32.BF16 R24, gdesc[UR8], RZ, !UPT, gsb0 ;  /* 0x01e00000081879f0 */ /* 0x000fe2000c0018ff */
[----:B------:R-:W-:Y:S02]  /*15e0*/  UIADD3 UR8, UR5, 0x2, URZ ;  /* 0x0000000205087890 */ /* 0x000fe4000fffe03f */
[----:B------:R-:W-:Y:S01]  /*15f0*/  UIADD3 UR10, UR6, 0x2, URZ ;  /* 0x00000002060a7890 */ /* 0x000fe2000fffe03f */
[----:B------:R-:W-:Y:S01]  /*1600*/  UMOV UR9, 0x40000040 ;  /* 0x4000004000097882 */ /* 0x000fe20000000000 */
[----:B------:R-:W-:Y:S01]  /*1610*/  UMOV UR11, 0x40000040 ;  /* 0x40000040000b7882 */ /* 0x000fe20000000000 */
[----:B------:R-:W-:Y:S02]  /*1620*/  WARPGROUP.DEPBAR.LE gsb0, 0x0 ;  /* 0x00008000000079c5 */ /* 0x000fe40000010000 */
[----:B------:R-:W-:-:S06]  /*1630*/  WARPGROUP.ARRIVE ;  /* 0x00000000000079c5 */ /* 0x000fcc0000000000 */
[----:B------:R-:W-:Y:S01]  /*1640*/  HGMMA.64x128x16.F32.BF16 R24, gdesc[UR8], R24, gsb0 ;  /* 0x01e00000081879f0 */ /* 0x000fe20008001818 */
        /* <DEDUP_REMOVED lines=13> */
[----:B------:R-:W-:Y:S03]  /*1720*/  HGMMA.64x128x16.F32.BF16 R24, gdesc[UR8], R24, gsb0 ;  /* 0x01e00000081879f0 */ /* 0x000fe60008001818 */
[----:B------:R-:W-:Y:S02]  /*1730*/  WARPGROUP.DEPBAR.LE gsb0, 0x0 ;  /* 0x00008000000079c5 */ /* 0x000fe40000010000 */
[----:B------:R-:W-:Y:S05]  /*1740*/  @!P2 BRA `(.L_x_18) ;  /* 0x00000004001ca947 */ /* 0x000fea0003800000 */
[----:B------:R-:W-:Y:S01]  /*1750*/  UIADD3 UR5, UR41, 0x1, URZ ;  /* 0x0000000129057890 */ /* 0x000fe2000fffe03f */
[----:B01----:R-:W-:-:S03]  /*1760*/  IMAD.U32 R0, RZ, RZ, UR44 ;  /* 0x0000002cff007e24 */ /* 0x003fc6000f8e00ff */
[----:B------:R-:W-:-:S04]  /*1770*/  UISETP.NE.AND UP0, UPT, UR5, 0x7, UPT ;  /* 0x000000070500788c */ /* 0x000fc8000bf05270 */
[----:B------:R-:W-:Y:S02]  /*1780*/  USEL UR6, URZ, 0x1, UP0 ;  /* 0x000000013f067887 */ /* 0x000fe40008000000 */
[----:B------:R-:W-:Y:S02]  /*1790*/  USEL UR5, UR5, URZ, UP0 ;  /* 0x0000003f05057287 */ /* 0x000fe40008000000 */
[----:B------:R-:W-:-:S06]  /*17a0*/  ULOP3.LUT UR6, UR40, UR6, URZ, 0x3c, !UPT ;  /* 0x0000000628067292 */ /* 0x000fcc000f8e3c3f */
[----:B------:R-:W-:Y:S01]  /*17b0*/  IMAD.U32 R5, RZ, RZ, UR6 ;  /* 0x00000006ff057e24 */ /* 0x000fe2000f8e00ff */
[----:B------:R-:W-:-:S06]  /*17c0*/  UMOV UR6, UR41 ;  /* 0x0000002900067c82 */ /* 0x000fcc0008000000 */
.L_x_25:
[----:B01----:R-:W-:Y:S05]  /*17d0*/  @!P0 BRA `(.L_x_19) ;  /* 0x0000000000048947 */ /* 0x003fea0003800000 */
[----:B------:R-:W-:Y:S01]  /*17e0*/  BPT.TRAP 0x1 ;  /* 0x000000040000795c */ /* 0x000fe20000300000 */
.L_x_19:
[----:B------:R-:W0:Y:S01]  /*17f0*/  S2UR UR8, SR_CgaCtaId ;  /* 0x00000000000879c3 */ /* 0x000e220000008800 */
[----:B------:R-:W-:Y:S01]  /*1800*/  UMOV UR7, 0x400 ;  /* 0x0000040000077882 */ /* 0x000fe20000000000 */
[----:B------:R-:W-:Y:S01]  /*1810*/  SHF.L.U32 R3, R5, 0x1f, RZ ;  /* 0x0000001f05037819 */ /* 0x000fe200000006ff */
[----:B0-----:R-:W-:-:S04]  /*1820*/  ULEA UR13, UR8, UR7, 0x18 ;  /* 0x00000007080d7291 */ /* 0x001fc8000f8ec03f */
[----:B------:R-:W-:-:S09]  /*1830*/  ULEA UR7, UR5, UR13, 0x3 ;  /* 0x0000000d05077291 */ /* 0x000fd2000f8e183f */
[----:B------:R0:W1:Y:S01]  /*1840*/  SYNCS.PHASECHK.TRANS64.TRYWAIT P1, [UR7], R3 ;  /* 0x00000003ff0075a7 */ /* 0x0000620008020147 */
[----:B------:R-:W-:Y:S05]  /*1850*/  @!P0 BRA `(.L_x_20) ;  /* 0x0000000000048947 */ /* 0x000fea0003800000 */
[----:B------:R-:W-:Y:S01]  /*1860*/  BPT.TRAP 0x1 ;  /* 0x000000040000795c */ /* 0x000fe20000300000 */
.L_x_20:
[----:B-1----:R-:W-:Y:S05]  /*1870*/  @P1 BRA `(.L_x_21) ;  /* 0x0000000000081947 */ /* 0x002fea0003800000 */
[----:B------:R-:W1:Y:S02]  /*1880*/  SYNCS.PHASECHK.TRANS64.TRYWAIT P1, [UR7], R3 ;  /* 0x00000003ff0075a7 */ /* 0x000e640008020147 */
[----:B-1----:R-:W-:Y:S05]  /*1890*/  @!P1 BRA `(.L_x_22) ;  /* 0x00000064003c9947 */ /* 0x002fea0003800000 */
.L_x_21:
[----:B------:R-:W-:Y:S01]  /*18a0*/  ULEA UR7, UR5, UR45, 0xa ;  /* 0x0000002d05077291 */ /* 0x000fe2000f8e503f */
[----:B------:R-:W-:Y:S01]  /*18b0*/  WARPGROUP.ARRIVE ;  /* 0x00000000000079c5 */ /* 0x000fe20000000000 */
[----:B------:R-:W-:Y:S01]  /*18c0*/  ULEA UR12, UR5, UR4, 0xa ;  /* 0x00000004050c7291 */ /* 0x000fe2000f8e503f */
[----:B------:R-:W-:Y:S01]  /*18d0*/  UMOV UR9, 0x40000040 ;  /* 0x4000004000097882 */ /* 0x000fe20000000000 */
[----:B------:R-:W-:-:S03]  /*18e0*/  UMOV UR11, 0x40000040 ;  /* 0x40000040000b7882 */ /* 0x000fc60000000000 */
[----:B------:R-:W-:Y:S02]  /*18f0*/  UMOV UR8, UR7 ;  /* 0x0000000700087c82 */ /* 0x000fe40008000000 */
[----:B------:R-:W-:Y:S02]  /*1900*/  UMOV UR10, UR12 ;  /* 0x0000000c000a7c82 */ /* 0x000fe40008000000 */
[----:B------:R-:W-:Y:S01]  /*1910*/  HGMMA.64x128x16.F32.BF16 R24, gdesc[UR8], R24, gsb0 ;  /* 0x01e00000081879f0 */ /* 0x000fe20008001818 */
[----:B------:R-:W-:Y:S02]  /*1920*/  UIADD3 UR8, UR7, 0x2, URZ ;  /* 0x0000000207087890 */ /* 0x000fe4000fffe03f */
[----:B------:R-:W-:Y:S01]  /*1930*/  UIADD3 UR10, UR12, 0x2, URZ ;  /* 0x000000020c0a7890 */ /* 0x000fe2000fffe03f */
[----:B------:R-:W-:Y:S01]  /*1940*/  UMOV UR9, 0x40000040 ;  /* 0x4000004000097882 */ /* 0x000fe20000000000 */
[----:B------:R-:W-:Y:S01]  /*1950*/  UMOV UR11, 0x40000040 ;  /* 0x40000040000b7882 */ /* 0x000fe20000000000 */
[----:B------:R-:W-:-:S02]  /*1960*/  WARPGROUP.DEPBAR.LE gsb0, 0x0 ;  /* 0x00008000000079c5 */ /* 0x000fc40000010000 */
        /* <DEDUP_REMOVED lines=18> */
[----:B------:R-:W-:Y:S01]  /*1a90*/  BPT.TRAP 0x1 ;  /* 0x000000040000795c */ /* 0x000fe20000300000 */
.L_x_23:
[----:B------:R-:W-:Y:S01]  /*1aa0*/  ULEA UR7, UR6, UR13, 0x3 ;  /* 0x0000000d06077291 */ /* 0x000fe2000f8e183f */
[----:B------:R-:W-:-:S03]  /*1ab0*/  ISETP.GT.U32.AND P1, PT, R18, 0x1, PT ;  /* 0x000000011200780c */ /* 0x000fc60003f24070 */
[----:B------:R-:W-:-:S04]  /*1ac0*/  UIADD3 UR7, UR7, 0x38, URZ ;  /* 0x0000003807077890 */ /* 0x000fc8000fffe03f */
[----:B------:R-:W-:-:S09]  /*1ad0*/  UPRMT UR7, URZ, 0x654, UR7 ;  /* 0x000006543f077896 */ /* 0x000fd20008000007 */
[----:B------:R-:W-:Y:S01]  /*1ae0*/  SYNCS.ARRIVE.TRANS64.RED.A1T0 RZ, [UR7], RZ ;  /* 0x000000ffffff79a7 */ /* 0x000fe20008100407 */
[----:B------:R-:W-:Y:S05]  /*1af0*/  @P1 BRA `(.L_x_24) ;  /* 0x0000000000041947 */ /* 0x000fea0003800000 */
[----:B------:R-:W-:Y:S01]  /*1b00*/  BPT.TRAP 0x1 ;  /* 0x000000040000795c */ /* 0x000fe20000300000 */
.L_x_24:
[----:B------:R-:W-:Y:S01]  /*1b10*/  UIADD3 UR5, UR5, 0x1, URZ ;  /* 0x0000000105057890 */ /* 0x000fe2000fffe03f */
[C---:B------:R-:W-:Y:S01]  /*1b20*/  ISETP.GT.AND P1, PT, R0.reuse, 0x1, PT ;  /* 0x000000010000780c */ /* 0x040fe20003f24270 */
[----:B------:R-:W-:Y:S01]  /*1b30*/  UIADD3 UR6, UR6, 0x1, URZ ;  /* 0x0000000106067890 */ /* 0x000fe2000fffe03f */
[----:B------:R-:W-:Y:S01]  /*1b40*/  VIADD R0, R0, 0xffffffff ;  /* 0xffffffff00007836 */ /* 0x000fe20000000000 */
[----:B------:R-:W-:Y:S02]  /*1b50*/  UISETP.NE.AND UP0, UPT, UR5, 0x7, UPT ;  /* 0x000000070500788c */ /* 0x000fe4000bf05270 */
[----:B------:R-:W-:Y:S02]  /*1b60*/  UISETP.NE.AND UP1, UPT, UR6, 0x7, UPT ;  /* 0x000000070600788c */ /* 0x000fe4000bf25270 */
[----:B------:R-:W-:Y:S02]  /*1b70*/  USEL UR7, URZ, 0x1, UP0 ;  /* 0x000000013f077887 */ /* 0x000fe40008000000 */
[----:B------:R-:W-:-:S02]  /*1b80*/  USEL UR5, UR5, URZ, UP0 ;  /* 0x0000003f05057287 */ /* 0x000fc40008000000 */
[----:B------:R-:W-:Y:S02]  /*1b90*/  USEL UR6, UR6, URZ, UP1 ;  /* 0x0000003f06067287 */ /* 0x000fe40008800000 */
[----:B------:R-:W-:Y:S01]  /*1ba0*/  LOP3.LUT R5, R5, UR7, RZ, 0x3c, !PT ;  /* 0x0000000705057c12 */ /* 0x000fe2000f8e3cff */
[----:B------:R-:W-:Y:S09]  /*1bb0*/  @P1 BRA `(.L_x_25) ;  /* 0xfffffffc00041947 */ /* 0x000ff2000383ffff */
.L_x_18:
[----:B01----:R-:W0:Y:S02]  /*1bc0*/  LDC R0, c[0x0][0x28c] ;  /* 0x0000a300ff007b82 */ /* 0x003e240000000800 */
[----:B0-----:R-:W-:-:S13]  /*1bd0*/  ISETP.GE.AND P1, PT, R0, 0x1, PT ;  /* 0x000000010000780c */ /* 0x001fda0003f26270 */
[----:B------:R-:W-:Y:S05]  /*1be0*/  @!P1 BRA `(.L_x_26) ;  /* 0x0000000000489947 */ /* 0x000fea0003800000 */
[----:B------:R-:W-:Y:S05]  /*1bf0*/  @!P0 BRA `(.L_x_27) ;  /* 0x0000000000048947 */ /* 0x000fea0003800000 */
[----:B------:R-:W-:Y:S01]  /*1c00*/  BPT.TRAP 0x1 ;  /* 0x000000040000795c */ /* 0x000fe20000300000 */
.L_x_27:
[----:B------:R-:W0:Y:S01]  /*1c10*/  S2UR UR7, SR_CgaCtaId ;  /* 0x00000000000779c3 */ /* 0x000e220000008800 */
[----:B------:R-:W-:Y:S01]  /*1c20*/  UIADD3 UR6, UR44, UR41, URZ ;  /* 0x000000292c067290 */ /* 0x000fe2000fffe03f */
[----:B------:R-:W-:-:S03]  /*1c30*/  ISETP.GT.U32.AND P0, PT, R18, 0x1, PT ;  /* 0x000000011200780c */ /* 0x000fc60003f04070 */
[----:B------:R-:W-:-:S04]  /*1c40*/  UIMAD.WIDE.U32 UR4, UR6, 0x24924925, URZ ;  /* 0x24924925060478a5 */ /* 0x000fc8000f8e003f */
[----:B------:R-:W-:-:S04]  /*1c50*/  UIADD3 UR4, UR6, -UR5, URZ ;  /* 0x8000000506047290 */ /* 0x000fc8000fffe03f */
[----:B------:R-:W-:-:S03]  /*1c60*/  ULEA.HI UR4, UR4, UR5, URZ, 0x1f ;  /* 0x0000000504047291 */ /* 0x000fc6000f8ff83f */
[----:B------:R-:W-:Y:S01]  /*1c70*/  UMOV UR5, 0x400 ;  /* 0x0000040000057882 */ /* 0x000fe20000000000 */
[----:B------:R-:W-:-:S04]  /*1c80*/  USHF.R.U32.HI UR4, URZ, 0x2, UR4 ;  /* 0x000000023f047899 */ /* 0x000fc80008011604 */
[----:B------:R-:W-:Y:S02]  /*1c90*/  UIMAD UR4, UR4, -0x7, UR6 ;  /* 0xfffffff9040478a4 */ /* 0x000fe4000f8e0206 */
[----:B0-----:R-:W-:-:S04]  /*1ca0*/  ULEA UR5, UR7, UR5, 0x18 ;  /* 0x0000000507057291 */ /* 0x001fc8000f8ec03f */
[----:B------:R-:W-:-:S04]  /*1cb0*/  ULEA UR4, UR4, UR5, 0x3 ;  /* 0x0000000504047291 */ /* 0x000fc8000f8e183f */
[----:B------:R-:W-:-:S04]  /*1cc0*/  UIADD3 UR4, UR4, 0x38, URZ ;  /* 0x0000003804047890 */ /* 0x000fc8000fffe03f */
[----:B------:R-:W-:-:S09]  /*1cd0*/  UPRMT UR4, URZ, 0x654, UR4 ;  /* 0x000006543f047896 */ /* 0x000fd20008000004 */
[----:B------:R-:W-:Y:S01]  /*1ce0*/  SYNCS.ARRIVE.TRANS64.RED.A1T0 RZ, [UR4], RZ ;  /* 0x000000ffffff79a7 */ /* 0x000fe20008100404 */
[----:B------:R-:W-:Y:S05]  /*1cf0*/  @P0 BRA `(.L_x_26) ;  /* 0x0000000000040947 */ /* 0x000fea0003800000 */
[----:B------:R-:W-:Y:S01]  /*1d00*/  BPT.TRAP 0x1 ;  /* 0x000000040000795c */ /* 0x000fe20000300000 */
.L_x_26:
[----:B------:R-:W-:Y:S01]  /*1d10*/  UISETP.GE.U32.AND UP1, UPT, UR43, 0x7, UPT ;  /* 0x000000072b00788c */ /* 0x000fe2000bf26070 */
[----:B------:R-:W-:Y:S01]  /*1d20*/  IMAD.SHL.U32 R6, R100, 0x80, RZ ;  /* 0x0000008064067824 */ /* 0x000fe200078e00ff */
[----:B------:R-:W-:Y:S01]  /*1d30*/  UIADD3 UR41, UR43, UR41, URZ ;  /* 0x000000292b297290 */ /* 0x000fe2000fffe03f */
[----:B------:R-:W-:Y:S01]  /*1d40*/  SHF.R.S32.HI R11, RZ, 0x1f, R99 ;  /* 0x0000001fff0b7819 */ /* 0x000fe20000011463 */
[----:B------:R-:W-:Y:S01]  /*1d50*/  ULDC UR10, c[0x0][0x288] ;  /* 0x0000a200000a7ab9 */ /* 0x000fe20000000800 */
[----:B------:R-:W-:Y:S01]  /*1d60*/  IMAD.SHL.U32 R10, R101, 0x80, RZ ;  /* 0x00000080650a7824 */ /* 0x000fe200078e00ff */
[C---:B------:R-:W-:Y:S01]  /*1d70*/  LOP3.LUT R8, R6.reuse, 0x6, R93, 0xf8, !PT ;  /* 0x0000000606087812 */ /* 0x040fe200078ef85d */
[----:B------:R-:W-:Y:S01]  /*1d80*/  UISETP.GT.U32.AND UP0, UPT, UR41, 0x6, UPT ;  /* 0x000000062900788c */ /* 0x000fe2000bf04070 */
[----:B------:R-:W-:Y:S01]  /*1d90*/  ISETP.GE.AND P0, PT, R6, UR10, PT ;  /* 0x0000000a06007c0c */ /* 0x000fe2000bf06270 */
[----:B------:R-:W-:Y:S01]  /*1da0*/  ULDC.64 UR6, c[0x0][0x5d0] ;  /* 0x0001740000067ab9 */ /* 0x000fe20000000a00 */
[----:B------:R-:W-:Y:S01]  /*1db0*/  ULDC UR11, c[0x0][0x284] ;  /* 0x0000a100000b7ab9 */ /* 0x000fe20000000800 */
[----:B------:R-:W-:Y:S01]  /*1dc0*/  @UP1 UIMAD.WIDE.U32 UR4, UR41, 0x24924925, URZ ;  /* 0x24924925290418a5 */ /* 0x000fe2000f8e003f */
[----:B------:R-:W-:Y:S01]  /*1dd0*/  SHF.R.S32.HI R9, RZ, 0x1f, R8 ;  /* 0x0000001fff097819 */ /* 0x000fe20000011408 */
[----:B------:R-:W-:Y:S01]  /*1de0*/  IMAD R0, R11, UR6, RZ ;  /* 0x000000060b007c24 */ /* 0x000fe2000f8e02ff */
[----:B------:R-:W-:Y:S01]  /*1df0*/  UISETP.LT.U32.AND UP0, UPT, UR43, 0x7, UP0 ;  /* 0x000000072b00788c */ /* 0x000fe20008701070 */
[----:B------:R-:W-:Y:S01]  /*1e00*/  ISETP.GE.OR P0, PT, R10, UR11, P0 ;  /* 0x0000000b0a007c0c */ /* 0x000fe20008706670 */
[----:B------:R-:W-:Y:S01]  /*1e10*/  @UP1 UIADD3 UR4, UR41, -UR5, URZ ;  /* 0x8000000529041290 */ /* 0x000fe2000fffe03f */
[C---:B------:R-:W-:Y:S01]  /*1e20*/  IMAD R3, R99.reuse, UR7, R0 ;  /* 0x0000000763037c24 */ /* 0x040fe2000f8e0200 */
[----:B------:R-:W-:Y:S01]  /*1e30*/  ULDC.64 UR8, c[0x0][0x5c8] ;  /* 0x0001720000087ab9 */ /* 0x000fe20000000a00 */
[----:B------:R-:W-:Y:S01]  /*1e40*/  IMAD.WIDE.U32 R4, R99, UR6, R8 ;  /* 0x0000000663047c25 */ /* 0x000fe2000f8e0008 */
[----:B------:R-:W-:-:S02]  /*1e50*/  USEL UR6, URZ, 0x1, !UP0 ;  /* 0x000000013f067887 */ /* 0x000fc4000c000000 */
[----:B------:R-:W-:Y:S01]  /*1e60*/  @UP1 ULEA.HI UR4, UR4, UR5, URZ, 0x1f ;  /* 0x0000000504041291 */ /* 0x000fe2000f8ff83f */
[----:B------:R-:W-:Y:S01]  /*1e70*/  IMAD.WIDE R100, R101, 0x80, R22 ;  /* 0x0000008065647825 */ /* 0x000fe200078e0216 */
[----:B------:R-:W-:Y:S02]  /*1e80*/  ULOP3.LUT UR40, UR40, UR6, URZ, 0x3c, !UPT ;  /* 0x0000000628287292 */ /* 0x000fe4000f8e3c3f */
[----:B------:R-:W-:Y:S01]  /*1e90*/  @UP1 USHF.R.U32.HI UR4, URZ, 0x2, UR4 ;  /* 0x000000023f041899 */ /* 0x000fe20008011604 */
[----:B------:R-:W-:Y:S02]  /*1ea0*/  IMAD.IADD R5, R5, 0x1, R3 ;  /* 0x0000000105057824 */ /* 0x000fe400078e0203 */
[----:B------:R-:W-:Y:S01]  /*1eb0*/  IMAD R3, R101, UR8, RZ ;  /* 0x0000000865037c24 */ /* 0x000fe2000f8e02ff */
[----:B------:R-:W-:Y:S01]  /*1ec0*/  @UP1 ULOP3.LUT UR40, UR40, 0x1, UR4, 0x78, !UPT ;  /* 0x0000000128281892 */ /* 0x000fe2000f8e7804 */
[----:B------:R-:W-:-:S04]  /*1ed0*/  IMAD.WIDE.U32 R102, R100, UR8, R4 ;  /* 0x0000000864667c25 */ /* 0x000fc8000f8e0004 */
[----:B------:R-:W-:Y:S02]  /*1ee0*/  IMAD R7, R100, UR9, R3 ;  /* 0x0000000964077c24 */ /* 0x000fe4000f8e0203 */
[----:B------:R-:W-:Y:S01]  /*1ef0*/  IMAD.MOV.U32 R0, RZ, RZ, -0x1 ;  /* 0xffffffffff007424 */ /* 0x000fe200078e00ff */
[----:B------:R-:W-:Y:S06]  /*1f00*/  @P0 BRA `(.L_x_28) ;  /* 0x00000040001c0947 */ /* 0x000fec0003800000 */
[----:B-----5:R-:W-:Y:S01]  /*1f10*/  FSETP.NEU.AND P0, PT, R88, RZ, PT ;  /* 0x000000ff5800720b */ /* 0x020fe20003f0d000 */
[----:B------:R-:W-:Y:S01]  /*1f20*/  IMAD.IADD R4, R89, 0x1, -R6 ;  /* 0x0000000159047824 */ /* 0x000fe200078e0a06 */
[----:B------:R-:W-:Y:S01]  /*1f30*/  BSSY B0, `(.L_x_28) ;  /* 0x0000404000007945 */ /* 0x000fe20003800000 */
[----:B------:R-:W-:Y:S02]  /*1f40*/  IMAD.IADD R3, R97, 0x1, -R10 ;  /* 0x0000000161037824 */ /* 0x000fe400078e0a0a */
[----:B------:R-:W-:Y:S01]  /*1f50*/  IMAD.IADD R113, R103, 0x1, R7 ;  /* 0x0000000167717824 */ /* 0x000fe200078e0207 */
[----:B------:R-:W-:-:S04]  /*1f60*/  ISETP.GT.AND P2, PT, R4, RZ, PT ;  /* 0x000000ff0400720c */ /* 0x000fc80003f44270 */
[----:B------:R-:W-:-:S03]  /*1f70*/  ISETP.GT.AND P1, PT, R3, RZ, P2 ;  /* 0x000000ff0300720c */ /* 0x000fc60001724270 */
[----:B------:R-:W-:Y:S10]  /*1f80*/  @!P0 BRA `(.L_x_29) ;  /* 0x0000002c00288947 */ /* 0x000ff40003800000 */
[----:B------:R-:W0:Y:S01]  /*1f90*/  LDC.64 R106, c[0x0][0x5b8] ;  /* 0x00016e00ff6a7b82 */ /* 0x000e220000000a00 */
[----:B------:R-:W-:-:S07]  /*1fa0*/  ULDC.64 UR4, c[0x0][0x5c0] ;  /* 0x0001700000047ab9 */ /* 0x000fce0000000a00 */
[----:B------:R-:W1:Y:S08]  /*1fb0*/  LDC.64 R108, c[0x0][0x5b0] ;  /* 0x00016c00ff6c7b82 */ /* 0x000e700000000a00 */
[----:B------:R-:W2:Y:S01]  /*1fc0*/  LDC.64 R110, c[0x0][0x5a8] ;  /* 0x00016a00ff6e7b82 */ /* 0x000ea20000000a00 */
[-C--:B0-----:R-:W-:Y:S02]  /*1fd0*/  IMAD R6, R11, R106.reuse, RZ ;  /* 0x0000006a0b067224 */ /* 0x081fe400078e02ff */
[----:B------:R-:W-:-:S04]  /*1fe0*/  IMAD.WIDE.U32 R104, R99, R106, R8 ;  /* 0x0000006a63687225 */ /* 0x000fc800078e0008 */
[----:B------:R-:W-:Y:S02]  /*1ff0*/  IMAD R103, R99, R107, R6 ;  /* 0x0000006b63677224 */ /* 0x000fe400078e0206 */
[-C--:B-1----:R-:W-:Y:S02]  /*2000*/  IMAD R5, R101, R108.reuse, RZ ;  /* 0x0000006c65057224 */ /* 0x082fe400078e02ff */
[----:B------:R-:W-:Y:S02]  /*2010*/  IMAD.IADD R13, R105, 0x1, R103 ;  /* 0x00000001690d7824 */ /* 0x000fe400078e0267 */
[----:B------:R-:W-:Y:S02]  /*2020*/  IMAD.MOV.U32 R12, RZ, RZ, R104 ;  /* 0x000000ffff0c7224 */ /* 0x000fe400078e0068 */
[C---:B------:R-:W-:Y:S02]  /*2030*/  IMAD R107, R100.reuse, R109, R5 ;  /* 0x0000006d646b7224 */ /* 0x040fe400078e0205 */
[----:B------:R-:W-:-:S04]  /*2040*/  IMAD.WIDE.U32 R6, R100, R108, R12 ;  /* 0x0000006c64067225 */ /* 0x000fc800078e000c */
[----:B------:R-:W-:Y:S01]  /*2050*/  IMAD.IADD R5, R7, 0x1, R107 ;  /* 0x0000000107057824 */ /* 0x000fe200078e026b */
[----:B--2---:R-:W-:-:S04]  /*2060*/  LEA R14, P0, R6, R110, 0x1 ;  /* 0x0000006e060e7211 */ /* 0x004fc800078008ff */
[----:B------:R-:W-:-:S05]  /*2070*/  LEA.HI.X R15, R6, R111, R5, 0x1, P0 ;  /* 0x0000006f060f7211 */ /* 0x000fca00000f0c05 */
[----:B------:R0:W2:Y:S01]  /*2080*/  @P1 LDG.E.LTC128B.U16 R5, desc[UR38][R14.64] ;  /* 0x000000260e051981 */ /* 0x0000a2000c1e1520 */
[----:B------:R-:W-:Y:S01]  /*2090*/  LEA R10, P0, R102, UR4, 0x1 ;  /* 0x00000004660a7c11 */ /* 0x000fe2000f8008ff */
[----:B------:R-:W-:Y:S01]  /*20a0*/  IMAD.WIDE.U32 R6, R100, R108, R8 ;  /* 0x0000006c64067225 */ /* 0x000fe200078e0008 */
[----:B------:R-:W-:Y:S03]  /*20b0*/  BSSY B1, `(.L_x_30) ;  /* 0x0000012000017945 */ /* 0x000fe60003800000 */
[----:B------:R-:W-:Y:S02]  /*20c0*/  IMAD.IADD R7, R107, 0x1, R7 ;  /* 0x000000016b077824 */ /* 0x000fe400078e0207 */
[----:B------:R-:W-:Y:S01]  /*20d0*/  IMAD.WIDE.U32 R20, R99, R106, R6 ;  /* 0x0000006a63147225 */ /* 0x000fe200078e0006 */
[----:B0-----:R-:W-:-:S03]  /*20e0*/  SHF.L.U64.HI R15, R108, 0x3, R109 ;  /* 0x000000036c0f7819 */ /* 0x001fc6000001026d */
[----:B------:R-:W-:Y:S01]  /*20f0*/  IMAD.IADD R7, R103, 0x1, R21 ;  /* 0x0000000167077824 */ /* 0x000fe200078e0215 */
[----:B------:R-:W-:Y:S01]  /*2100*/  LEA R6, P4, R20, R110, 0x1 ;  /* 0x0000006e14067211 */ /* 0x000fe200078808ff */
[----:B------:R-:W-:-:S03]  /*2110*/  IMAD.SHL.U32 R14, R108, 0x8, RZ ;  /* 0x000000086c0e7824 */ /* 0x000fc600078e00ff */
[----:B------:R-:W-:Y:S01]  /*2120*/  LEA.HI.X R7, R20, R111, R7, 0x1, P4 ;  /* 0x0000006f14077211 */ /* 0x000fe200020f0c07 */
[----:B--2---:R-:W-:-:S04]  /*2130*/  IMAD.U32 R11, R5, 0x10000, RZ ;  /* 0x00010000050b7824 */ /* 0x004fc800078e00ff */
[----:B------:R-:W-:-:S04]  /*2140*/  FMUL R11, R11, R88 ;  /* 0x000000580b0b7220 */ /* 0x000fc80000400000 */
[----:B------:R-:W-:Y:S01]  /*2150*/  FFMA R24, R24, R19, R11 ;  /* 0x0000001318187223 */ /* 0x000fe2000000000b */
[----:B------:R-:W-:Y:S02]  /*2160*/  LEA.HI.X R11, R102, UR5, R113, 0x1, P0 ;  /* 0x00000005660b7c11 */ /* 0x000fe400080f0c71 */
[----:B------:R-:W-:Y:S02]  /*2170*/  ISETP.GT.AND P0, PT, R4, 0x1, PT ;  /* 0x000000010400780c */ /* 0x000fe40003f04270 */
[----:B------:R-:W-:Y:S02]  /*2180*/  F2FP.BF16.F32.PACK_AB R24, RZ, R24 ;  /* 0x00000018ff18723e */ /* 0x000fe400000010ff */
[----:B------:R-:W-:-:S03]  /*2190*/  ISETP.GT.AND P3, PT, R3, RZ, P0 ;  /* 0x000000ff0300720c */ /* 0x000fc60000764270 */
[----:B------:R0:W-:Y:S10]  /*21a0*/  @P1 STG.E.U16 desc[UR38][R10.64], R24 ;  /* 0x000000180a001986 */ /* 0x0001f4000c101526 */
[----:B------:R-:W-:Y:S05]  /*21b0*/  @!P3 BRA `(.L_x_31) ;  /* 0x000000000004b947 */ /* 0x000fea0003800000 */
[----:B------:R1:W5:Y:S02]  /*21c0*/  LDG.E.LTC128B.U16 R5, desc[UR38][R6.64+0x2] ;  /* 0x0000022606057981 */ /* 0x000364000c1e1520 */
.L_x_31:
[----:B------:R-:W-:Y:S05]  /*21d0*/  BSYNC B1 ;  /* 0x0000000000017941 */ /* 0x000fea0003800000 */
.L_x_30:
[----:B-----5:R-:W-:Y:S01]  /*21e0*/  IMAD.U32 R101, R5, 0x10000, RZ ;  /* 0x0001000005657824 */ /* 0x020fe200078e00ff */
[----:B------:R-:W-:Y:S01]  /*21f0*/  ISETP.GT.AND P2, PT, R3, 0x8, P2 ;  /* 0x000000080300780c */ /* 0x000fe20001744270 */
[----:B------:R-:W-:Y:S01]  /*2200*/  IMAD.WIDE.U32 R20, R100, R108, R14 ;  /* 0x0000006c64147225 */ /* 0x000fe200078e000e */
[----:B0-----:R-:W-:-:S03]  /*2210*/  PRMT R24, R5, 0x7610, R24 ;  /* 0x0000761005187816 */ /* 0x001fc60000000018 */
[----:B------:R-:W-:Y:S01]  /*2220*/  FMUL R12, R101, R88 ;  /* 0x00000058650c7220 */ /* 0x000fe20000400000 */
[----:B------:R-:W-:Y:S01]  /*2230*/  IMAD.IADD R107, R107, 0x1, R21 ;  /* 0x000000016b6b7824 */ /* 0x000fe200078e0215 */
[----:B------:R-:W-:Y:S02]  /*2240*/  IADD3 R104, P1, R104, R20, RZ ;  /* 0x0000001468687210 */ /* 0x000fe40007f3e0ff */
[----:B------:R-:W-:-:S03]  /*2250*/  FFMA R12, R25, R19, R12 ;  /* 0x00000013190c7223 */ /* 0x000fc6000000000c */
[----:B------:R-:W-:Y:S02]  /*2260*/  IMAD.X R13, R107, 0x1, R13, P1 ;  /* 0x000000016b0d7824 */ /* 0x000fe400008e060d */
[----:B------:R-:W-:Y:S02]  /*2270*/  F2FP.BF16.F32.PACK_AB R12, RZ, R12 ;  /* 0x0000000cff0c723e */ /* 0x000fe400000010ff */
[----:B------:R-:W-:Y:S02]  /*2280*/  LEA R14, P1, R104, R110, 0x1 ;  /* 0x0000006e680e7211 */ /* 0x000fe400078208ff */
[----:B------:R-:W-:Y:S02]  /*2290*/  PRMT R21, R12, 0x7610, R21 ;  /* 0x000076100c157816 */ /* 0x000fe40000000015 */
[----:B------:R-:W-:-:S03]  /*22a0*/  LEA.HI.X R15, R104, R111, R13, 0x1, P1 ;  /* 0x0000006f680f7211 */ /* 0x000fc600008f0c0d */
[----:B------:R0:W-:Y:S04]  /*22b0*/  @P3 STG.E.U16 desc[UR38][R10.64+0x2], R21 ;  /* 0x000002150a003986 */ /* 0x0001e8000c101526 */
[----:B------:R-:W2:Y:S01]  /*22c0*/  @P2 LDG.E.LTC128B.U16 R24, desc[UR38][R14.64] ;  /* 0x000000260e182981 */ /* 0x000ea2000c1e1520 */
[----:B------:R-:W-:Y:S01]  /*22d0*/  IADD3 R20, P1, R8, R20, RZ ;  /* 0x0000001408147210 */ /* 0x000fe20007f3e0ff */
[----:B------:R-:W-:Y:S01]  /*22e0*/  BSSY B1, `(.L_x_32) ;  /* 0x0000011000017945 */ /* 0x000fe20003800000 */
[C---:B------:R-:W-:Y:S02]  /*22f0*/  SHF.L.U64.HI R13, R92.reuse, 0x1, R91 ;  /* 0x000000015c0d7819 */ /* 0x040fe4000001025b */
[----:B------:R-:W-:Y:S01]  /*2300*/  ISETP.GT.AND P0, PT, R3, 0x8, P0 ;  /* 0x000000080300780c */ /* 0x000fe20000704270 */
[----:B0-----:R-:W-:Y:S01]  /*2310*/  IMAD.X R21, R9, 0x1, R107, P1 ;  /* 0x0000000109157824 */ /* 0x001fe200008e066b */
[----:B------:R-:W-:Y:S01]  /*2320*/  LEA R12, P1, R92, R10, 0x1 ;  /* 0x0000000a5c0c7211 */ /* 0x000fe200078208ff */
[----:B------:R-:W-:-:S04]  /*2330*/  IMAD.WIDE.U32 R20, R99, R106, R20 ;  /* 0x0000006a63147225 */ /* 0x000fc800078e0014 */
[----:B------:R-:W-:Y:S01]  /*2340*/  IMAD.X R13, R13, 0x1, R11, P1 ;  /* 0x000000010d0d7824 */ /* 0x000fe200008e060b */
[----:B------:R-:W-:Y:S01]  /*2350*/  LEA R8, P3, R20, R110, 0x1 ;  /* 0x0000006e14087211 */ /* 0x000fe200078608ff */
[----:B------:R-:W-:-:S05]  /*2360*/  IMAD.IADD R9, R103, 0x1, R21 ;  /* 0x0000000167097824 */ /* 0x000fca00078e0215 */
[----:B------:R-:W-:Y:S01]  /*2370*/  LEA.HI.X R9, R20, R111, R9, 0x1, P3 ;  /* 0x0000006f14097211 */ /* 0x000fe200018f0c09 */
[----:B--2---:R-:W-:-:S04]  /*2380*/  IMAD.U32 R5, R24, 0x10000, RZ ;  /* 0x0001000018057824 */ /* 0x004fc800078e00ff */
[----:B------:R-:W-:-:S04]  /*2390*/  FMUL R5, R5, R88 ;  /* 0x0000005805057220 */ /* 0x000fc80000400000 */
[----:B------:R-:W-:-:S05]  /*23a0*/  FFMA R5, R26, R19, R5 ;  /* 0x000000131a057223 */ /* 0x000fca0000000005 */
[----:B------:R-:W-:-:S05]  /*23b0*/  F2FP.BF16.F32.PACK_AB R5, RZ, R5 ;  /* 0x00000005ff05723e */ /* 0x000fca00000010ff */
[----:B------:R0:W-:Y:S01]  /*23c0*/  @P2 STG.E.U16 desc[UR38][R12.64], R5 ;  /* 0x000000050c002986 */ /* 0x0001e2000c101526 */
[----:B------:R-:W-:Y:S05]  /*23d0*/  @!P0 BRA `(.L_x_33) ;  /* 0x0000000000048947 */ /* 0x000fea0003800000 */
[----:B------:R2:W5:Y:S02]  /*23e0*/  LDG.E.LTC128B.U16 R24, desc[UR38][R8.64+0x2] ;  /* 0x0000022608187981 */ /* 0x000564000c1e1520 */
.L_x_33:
[----:B------:R-:W-:Y:S05]  /*23f0*/  BSYNC B1 ;  /* 0x0000000000017941 */ /* 0x000fea0003800000 */
.L_x_32:
[----:B0----5:R-:W-:Y:S01]  /*2400*/  IMAD.U32 R5, R24, 0x10000, RZ ;  /* 0x0001000018057824 */ /* 0x021fe200078e00ff */
[----:B------:R-:W-:Y:S01]  /*2410*/  ISETP.GT.AND P1, PT, R4, 0x8, PT ;  /* 0x000000080400780c */ /* 0x000fe20003f24270 */
[----:B------:R-:W-:Y:S02]  /*2420*/  BSSY B1, `(.L_x_34) ;  /* 0x0000008000017945 */ /* 0x000fe40003800000 */
[----:B------:R-:W-:Y:S01]  /*2430*/  FMUL R14, R5, R88 ;  /* 0x00000058050e7220 */ /* 0x000fe20000400000 */
[----:B------:R-:W-:-:S03]  /*2440*/  ISETP.GT.AND P2, PT, R3, RZ, P1 ;  /* 0x000000ff0300720c */ /* 0x000fc60000f44270 */
[----:B------:R-:W-:-:S05]  /*2450*/  FFMA R14, R27, R19, R14 ;  /* 0x000000131b0e7223 */ /* 0x000fca000000000e */
[----:B------:R-:W-:-:S05]  /*2460*/  F2FP.BF16.F32.PACK_AB R14, RZ, R14 ;  /* 0x0000000eff0e723e */ /* 0x000fca00000010ff */
[----:B------:R0:W-:Y:S01]  /*2470*/  @P0 STG.E.U16 desc[UR38][R12.64+0x2], R14 ;  /* 0x0000020e0c000986 */ /* 0x0001e2000c101526 */
[----:B------:R-:W-:Y:S05]  /*2480*/  @!P2 BRA `(.L_x_35) ;  /* 0x000000000004a947 */ /* 0x000fea0003800000 */
[----:B------:R3:W5:Y:S02]  /*2490*/  LDG.E.LTC128B.U16 R24, desc[UR38][R6.64+0x10] ;  /* 0x0000102606187981 */ /* 0x000764000c1e1520 */
.L_x_35:
[----:B------:R-:W-:Y:S05]  /*24a0*/  BSYNC B1 ;  /* 0x0000000000017941 */ /* 0x000fea0003800000 */
.L_x_34:
[----:B-----5:R-:W-:Y:S01]  /*24b0*/  IMAD.U32 R5, R24, 0x10000, RZ ;  /* 0x0001000018057824 */ /* 0x020fe200078e00ff */
        /* <DEDUP_REMOVED lines=9> */
.L_x_37:
[----:B------:R-:W-:Y:S05]  /*2550*/  BSYNC B1 ;  /* 0x0000000000017941 */ /* 0x000fea0003800000 */
.L_x_36:
[----:B----45:R-:W-:Y:S01]  /*2560*/  IMAD.U32 R5, R24, 0x10000, RZ ;  /* 0x0001000018057824 */ /* 0x030fe200078e00ff */
[----:B------:R-:W-:Y:S01]  /*2570*/  ISETP.GT.AND P1, PT, R3, 0x8, P1 ;  /* 0x000000080300780c */ /* 0x000fe20000f24270 */
[----:B------:R-:W-:Y:S02]  /*2580*/  BSSY B1, `(.L_x_38) ;  /* 0x0000007000017945 */ /* 0x000fe40003800000 */
[----:B0-----:R-:W-:-:S04]  /*2590*/  FMUL R14, R5, R88 ;  /* 0x00000058050e7220 */ /* 0x001fc80000400000 */
[----:B------:R-:W-:-:S05]  /*25a0*/  FFMA R14, R29, R19, R14 ;  /* 0x000000131d0e7223 */ /* 0x000fca000000000e */
[----:B------:R-:W-:-:S05]  /*25b0*/  F2FP.BF16.F32.PACK_AB R14, RZ, R14 ;  /* 0x0000000eff0e723e */ /* 0x000fca00000010ff */
[----:B------:R0:W-:Y:S01]  /*25c0*/  @P3 STG.E.U16 desc[UR38][R10.64+0x12], R14 ;  /* 0x0000120e0a003986 */ /* 0x0001e2000c101526 */
[----:B------:R-:W-:Y:S05]  /*25d0*/  @!P1 BRA `(.L_x_39) ;  /* 0x0000000000049947 */ /* 0x000fea0003800000 */
[----:B------:R4:W5:Y:S02]  /*25e0*/  LDG.E.LTC128B.U16 R24, desc[UR38][R8.64+0x10] ;  /* 0x0000102608187981 */ /* 0x000964000c1e1520 */
.L_x_39:
[----:B------:R-:W-:Y:S05]  /*25f0*/  BSYNC B1 ;  /* 0x0000000000017941 */ /* 0x000fea0003800000 */
.L_x_38:
[----:B-----5:R-:W-:Y:S01]  /*2600*/  IMAD.U32 R5, R24, 0x10000, RZ ;  /* 0x0001000018057824 */ /* 0x020fe200078e00ff */
[----:B------:R-:W-:Y:S01]  /*2610*/  ISETP.GT.AND P0, PT, R3, 0x8, P0 ;  /* 0x000000080300780c */ /* 0x000fe20000704270 */
[----:B------:R-:W-:Y:S02]  /*2620*/  BSSY B1, `(.L_x_40) ;  /* 0x0000007000017945 */ /* 0x000fe40003800000 */
[----:B------:R-:W-:-:S04]  /*2630*/  FMUL R5, R5, R88 ;  /* 0x0000005805057220 */ /* 0x000fc80000400000 */
[----:B------:R-:W-:-:S05]  /*2640*/  FFMA R5, R30, R19, R5 ;  /* 0x000000131e057223 */ /* 0x000fca0000000005 */
[----:B------:R-:W-:-:S05]  /*2650*/  F2FP.BF16.F32.PACK_AB R5, RZ, R5 ;  /* 0x00000005ff05723e */ /* 0x000fca00000010ff */
[----:B------:R0:W-:Y:S01]  /*2660*/  @P1 STG.E.U16 desc[UR38][R12.64+0x10], R5 ;  /* 0x000010050c001986 */ /* 0x0001e2000c101526 */
[----:B------:R-:W-:Y:S05]  /*2670*/  @!P0 BRA `(.L_x_41) ;  /* 0x0000000000048947 */ /* 0x000fea0003800000 */
[----:B------:R0:W5:Y:S02]  /*2680*/  LDG.E.LTC128B.U16 R24, desc[UR38][R8.64+0x12] ;  /* 0x0000122608187981 */ /* 0x000164000c1e1520 */
.L_x_41:
[----:B------:R-:W-:Y:S05]  /*2690*/  BSYNC B1 ;  /* 0x0000000000017941 */ /* 0x000fea0003800000 */
.L_x_40:
        /* <DEDUP_REMOVED lines=10> */
.L_x_43:
[----:B------:R-:W-:Y:S05]  /*2740*/  BSYNC B1 ;  /* 0x0000000000017941 */ /* 0x000fea0003800000 */
.L_x_42:
        /* <DEDUP_REMOVED lines=10> */
.L_x_45:
[----:B------:R-:W-:Y:S05]  /*27f0*/  BSYNC B1 ;  /* 0x0000000000017941 */ /* 0x000fea0003800000 */
.L_x_44:
[----:B0----5:R-:W-:Y:S01]  /*2800*/  IMAD.U32 R5, R24, 0x10000, RZ ;  /* 0x0001000018057824 */ /* 0x021fe200078e00ff */
        /* <DEDUP_REMOVED lines=8> */
.L_x_47:
[----:B------:R-:W-:Y:S05]  /*2890*/  BSYNC B1 ;  /* 0x0000000000017941 */ /* 0x000fea0003800000 */
.L_x_46:
        /* <DEDUP_REMOVED lines=9> */
.L_x_49:
[----:B------:R-:W-:Y:S05]  /*2930*/  BSYNC B1 ;  /* 0x0000000000017941 */ /* 0x000fea0003800000 */
.L_x_48:
        /* <DEDUP_REMOVED lines=10> */
.L_x_51:
[----:B------:R-:W-:Y:S05]  /*29e0*/  BSYNC B1 ;  /* 0x0000000000017941 */ /* 0x000fea0003800000 */
.L_x_50:
        /* <DEDUP_REMOVED lines=10> */
.L_x_53:
[----:B------:R-:W-:Y:S05]  /*2a90*/  BSYNC B1 ;  /* 0x0000000000017941 */ /* 0x000fea0003800000 */
.L_x_52:
        /* <DEDUP_REMOVED lines=9> */
.L_x_55:
[----:B------:R-:W-:Y:S05]  /*2b30*/  BSYNC B1 ;  /* 0x0000000000017941 */ /* 0x000fea0003800000 */
.L_x_54:
        /* <DEDUP_REMOVED lines=9> */
.L_x_57:
[----:B------:R-:W-:Y:S05]  /*2bd0*/  BSYNC B1 ;  /* 0x0000000000017941 */ /* 0x000fea0003800000 */
.L_x_56:
        /* <DEDUP_REMOVED lines=10> */
.L_x_59:
[----:B------:R-:W-:Y:S05]  /*2c80*/  BSYNC B1 ;  /* 0x0000000000017941 */ /* 0x000fea0003800000 */
.L_x_58:
        /* <DEDUP_REMOVED lines=10> */
.L_x_61:
[----:B------:R-:W-:Y:S05]  /*2d30*/  BSYNC B1 ;  /* 0x0000000000017941 */ /* 0x000fea0003800000 */
.L_x_60:
        /* <DEDUP_REMOVED lines=9> */
.L_x_63:
[----:B------:R-:W-:Y:S05]  /*2dd0*/  BSYNC B1 ;  /* 0x0000000000017941 */ /* 0x000fea0003800000 */
.L_x_62:
        /* <DEDUP_REMOVED lines=9> */
.L_x_65:
[----:B------:R-:W-:Y:S05]  /*2e70*/  BSYNC B1 ;  /* 0x0000000000017941 */ /* 0x000fea0003800000 */
.L_x_64:
        /* <DEDUP_REMOVED lines=10> */
.L_x_67:
[----:B------:R-:W-:Y:S05]  /*2f20*/  BSYNC B1 ;  /* 0x0000000000017941 */ /* 0x000fea0003800000 */
.L_x_66:
        /* <DEDUP_REMOVED lines=10> */
.L_x_69:
[----:B------:R-:W-:Y:S05]  /*2fd0*/  BSYNC B1 ;  /* 0x0000000000017941 */ /* 0x000fea0003800000 */
.L_x_68:
        /* <DEDUP_REMOVED lines=9> */
.L_x_71:
[----:B------:R-:W-:Y:S05]  /*3070*/  BSYNC B1 ;  /* 0x0000000000017941 */ /* 0x000fea0003800000 */
.L_x_70:
        /* <DEDUP_REMOVED lines=9> */
.L_x_73:
[----:B------:R-:W-:Y:S05]  /*3110*/  BSYNC B1 ;  /* 0x0000000000017941 */ /* 0x000fea0003800000 */
.L_x_72:
        /* <DEDUP_REMOVED lines=10> */
.L_x_75:
[----:B------:R-:W-:Y:S05]  /*31c0*/  BSYNC B1 ;  /* 0x0000000000017941 */ /* 0x000fea0003800000 */
.L_x_74:
        /* <DEDUP_REMOVED lines=10> */
.L_x_77:
[----:B------:R-:W-:Y:S05]  /*3270*/  BSYNC B1 ;  /* 0x0000000000017941 */ /* 0x000fea0003800000 */
.L_x_76:
        /* <DEDUP_REMOVED lines=9> */
.L_x_79:
[----:B------:R-:W-:Y:S05]  /*3310*/  BSYNC B1 ;  /* 0x0000000000017941 */ /* 0x000fea0003800000 */
.L_x_78:
        /* <DEDUP_REMOVED lines=9> */
.L_x_81:
[----:B------:R-:W-:Y:S05]  /*33b0*/  BSYNC B1 ;  /* 0x0000000000017941 */ /* 0x000fea0003800000 */
.L_x_80:
        /* <DEDUP_REMOVED lines=10> */
.L_x_83:
[----:B------:R-:W-:Y:S05]  /*3460*/  BSYNC B1 ;  /* 0x0000000000017941 */ /* 0x000fea0003800000 */
.L_x_82:
        /* <DEDUP_REMOVED lines=10> */
.L_x_85:
[----:B------:R-:W-:Y:S05]  /*3510*/  BSYNC B1 ;  /* 0x0000000000017941 */ /* 0x000fea0003800000 */
.L_x_84:
        /* <DEDUP_REMOVED lines=9> */
.L_x_87:
[----:B------:R-:W-:Y:S05]  /*35b0*/  BSYNC B1 ;  /* 0x0000000000017941 */ /* 0x000fea0003800000 */
.L_x_86:
        /* <DEDUP_REMOVED lines=9> */
.L_x_89:
[----:B------:R-:W-:Y:S05]  /*3650*/  BSYNC B1 ;  /* 0x0000000000017941 */ /* 0x000fea0003800000 */
.L_x_88:
        /* <DEDUP_REMOVED lines=10> */
.L_x_91:
[----:B------:R-:W-:Y:S05]  /*3700*/  BSYNC B1 ;  /* 0x0000000000017941 */ /* 0x000fea0003800000 */
.L_x_90:
        /* <DEDUP_REMOVED lines=10> */
.L_x_93:
[----:B------:R-:W-:Y:S05]  /*37b0*/  BSYNC B1 ;  /* 0x0000000000017941 */ /* 0x000fea0003800000 */
.L_x_92:
        /* <DEDUP_REMOVED lines=9> */
.L_x_95:
[----:B------:R-:W-:Y:S05]  /*3850*/  BSYNC B1 ;  /* 0x0000000000017941 */ /* 0x000fea0003800000 */
.L_x_94:
        /* <DEDUP_REMOVED lines=9> */
.L_x_97:
[----:B------:R-:W-:Y:S05]  /*38f0*/  BSYNC B1 ;  /* 0x0000000000017941 */ /* 0x000fea0003800000 */
.L_x_96:
        /* <DEDUP_REMOVED lines=10> */
.L_x_99:
[----:B------:R-:W-:Y:S05]  /*39a0*/  BSYNC B1 ;  /* 0x0000000000017941 */ /* 0x000fea0003800000 */
.L_x_98:
        /* <DEDUP_REMOVED lines=10> */
.L_x_101:
[----:B------:R-:W-:Y:S05]  /*3a50*/  BSYNC B1 ;  /* 0x0000000000017941 */ /* 0x000fea0003800000 */
.L_x_100:
        /* <DEDUP_REMOVED lines=9> */
.L_x_103:
[----:B------:R-:W-:Y:S05]  /*3af0*/  BSYNC B1 ;  /* 0x0000000000017941 */ /* 0x000fea0003800000 */
.L_x_102:
        /* <DEDUP_REMOVED lines=9> */
.L_x_105:
[----:B------:R-:W-:Y:S05]  /*3b90*/  BSYNC B1 ;  /* 0x0000000000017941 */ /* 0x000fea0003800000 */
.L_x_104:
        /* <DEDUP_REMOVED lines=10> */
.L_x_107:
[----:B------:R-:W-:Y:S05]  /*3c40*/  BSYNC B1 ;  /* 0x0000000000017941 */ /* 0x000fea0003800000 */
.L_x_106:
        /* <DEDUP_REMOVED lines=10> */
.L_x_109:
[----:B------:R-:W-:Y:S05]  /*3cf0*/  BSYNC B1 ;  /* 0x0000000000017941 */ /* 0x000fea0003800000 */
.L_x_108:
        /* <DEDUP_REMOVED lines=9> */
.L_x_111:
[----:B------:R-:W-:Y:S05]  /*3d90*/  BSYNC B1 ;  /* 0x0000000000017941 */ /* 0x000fea0003800000 */
.L_x_110:
        /* <DEDUP_REMOVED lines=9> */
.L_x_113:
[----:B------:R-:W-:Y:S05]  /*3e30*/  BSYNC B1 ;  /* 0x0000000000017941 */ /* 0x000fea0003800000 */
.L_x_112:
        /* <DEDUP_REMOVED lines=10> */
.L_x_115:
[----:B------:R-:W-:Y:S05]  /*3ee0*/  BSYNC B1 ;  /* 0x0000000000017941 */ /* 0x000fea0003800000 */
.L_x_114:
        /* <DEDUP_REMOVED lines=10> */
.L_x_117:
[----:B------:R-:W-:Y:S05]  /*3f90*/  BSYNC B1 ;  /* 0x0000000000017941 */ /* 0x000fea0003800000 */
.L_x_116:
        /* <DEDUP_REMOVED lines=9> */
.L_x_119:
[----:B------:R-:W-:Y:S05]  /*4030*/  BSYNC B1 ;  /* 0x0000000000017941 */ /* 0x000fea0003800000 */
.L_x_118:
        /* <DEDUP_REMOVED lines=9> */
.L_x_121:
[----:B------:R-:W-:Y:S05]  /*40d0*/  BSYNC B1 ;  /* 0x0000000000017941 */ /* 0x000fea0003800000 */
.L_x_120:
        /* <DEDUP_REMOVED lines=10> */
.L_x_123:
[----:B------:R-:W-:Y:S05]  /*4180*/  BSYNC B1 ;  /* 0x0000000000017941 */ /* 0x000fea0003800000 */
.L_x_122:
        /* <DEDUP_REMOVED lines=10> */
.L_x_125:
[----:B------:R-:W-:Y:S05]  /*4230*/  BSYNC B1 ;  /* 0x0000000000017941 */ /* 0x000fea0003800000 */
.L_x_124:
        /* <DEDUP_REMOVED lines=9> */
.L_x_127:
[----:B------:R-:W-:Y:S05]  /*42d0*/  BSYNC B1 ;  /* 0x0000000000017941 */ /* 0x000fea0003800000 */
.L_x_126:
        /* <DEDUP_REMOVED lines=9> */
.L_x_129:
[----:B------:R-:W-:Y:S05]  /*4370*/  BSYNC B1 ;  /* 0x0000000000017941 */ /* 0x000fea0003800000 */
.L_x_128:
        /* <DEDUP_REMOVED lines=10> */
.L_x_131:
[----:B------:R-:W-:Y:S05]  /*4420*/  BSYNC B1 ;  /* 0x0000000000017941 */ /* 0x000fea0003800000 */
.L_x_130:
        /* <DEDUP_REMOVED lines=10> */
.L_x_133:
[----:B------:R-:W-:Y:S05]  /*44d0*/  BSYNC B1 ;  /* 0x0000000000017941 */ /* 0x000fea0003800000 */
.L_x_132:
        /* <DEDUP_REMOVED lines=9> */
.L_x_135:
[----:B------:R-:W-:Y:S05]  /*4570*/  BSYNC B1 ;  /* 0x0000000000017941 */ /* 0x000fea0003800000 */
.L_x_134:
        /* <DEDUP_REMOVED lines=9> */
.L_x_137:
[----:B------:R-:W-:Y:S05]  /*4610*/  BSYNC B1 ;  /* 0x0000000000017941 */ /* 0x000fea0003800000 */
.L_x_136:
        /* <DEDUP_REMOVED lines=10> */
.L_x_139:
[----:B------:R-:W-:Y:S05]  /*46c0*/  BSYNC B1 ;  /* 0x0000000000017941 */ /* 0x000fea0003800000 */
.L_x_138:
        /* <DEDUP_REMOVED lines=10> */
.L_x_141:
[----:B------:R-:W-:Y:S05]  /*4770*/  BSYNC B1 ;  /* 0x0000000000017941 */ /* 0x000fea0003800000 */
.L_x_140:
        /* <DEDUP_REMOVED lines=9> */
.L_x_143:
[----:B------:R-:W-:Y:S05]  /*4810*/  BSYNC B1 ;  /* 0x0000000000017941 */ /* 0x000fea0003800000 */
.L_x_142:
        /* <DEDUP_REMOVED lines=9> */
.L_x_145:
[----:B------:R-:W-:Y:S05]  /*48b0*/  BSYNC B1 ;  /* 0x0000000000017941 */ /* 0x000fea0003800000 */
.L_x_144:
        /* <DEDUP_REMOVED lines=10> */
.L_x_147:
[----:B------:R-:W-:Y:S05]  /*4960*/  BSYNC B1 ;  /* 0x0000000000017941 */ /* 0x000fea0003800000 */
.L_x_146:
[----:B-----5:R-:W-:Y:S01]  /*4970*/  IMAD.U32 R5, R24, 0x10000, RZ ;  /* 0x0001000018057824 */ /* 0x020fe200078e00ff */
[----:B------:R-:W-:Y:S01]  /*4980*/  ISETP.GT.AND P0, PT, R4, 0x79, PT ;  /* 0x000000790400780c */ /* 0x000fe20003f04270 */
[----:B------:R-:W-:Y:S01]  /*4990*/  @P2 IMAD.MOV.U32 R4, RZ, RZ, R10 ;  /* 0x000000ffff042224 */ /* 0x000fe200078e000a */
[----:B------:R-:W-:Y:S01]  /*49a0*/  BSSY B1, `(.L_x_148) ;  /* 0x000000a000017945 */ /* 0x000fe20003800000 */
[----:B------:R-:W-:Y:S01]  /*49b0*/  FMUL R5, R5, R88 ;  /* 0x0000005805057220 */ /* 0x000fe20000400000 */
[----:B------:R-:W-:-:S03]  /*49c0*/  ISETP.GT.AND P3, PT, R3, RZ, P0 ;  /* 0x000000ff0300720c */ /* 0x000fc60000764270 */
[----:B------:R-:W-:-:S05]  /*49d0*/  FFMA R5, R84, R19, R5 ;  /* 0x0000001354057223 */ /* 0x000fca0000000005 */
[----:B------:R-:W-:-:S04]  /*49e0*/  F2FP.BF16.F32.PACK_AB R5, RZ, R5 ;  /* 0x00000005ff05723e */ /* 0x000fc800000010ff */
[----:B0-----:R-:W-:Y:S01]  /*49f0*/  PRMT R14, R5, 0x7610, R14 ;  /* 0x00007610050e7816 */ /* 0x001fe2000000000e */
[----:B------:R-:W-:-:S05]  /*4a00*/  @P2 IMAD.MOV.U32 R5, RZ, RZ, R11 ;  /* 0x000000ffff052224 */ /* 0x000fca00078e000b */
[----:B------:R0:W-:Y:S01]  /*4a10*/  @P2 STG.E.U16 desc[UR38][R4.64+0xf0], R14 ;  /* 0x0000f00e04002986 */ /* 0x0001e2000c101526 */
[----:B------:R-:W-:Y:S05]  /*4a20*/  @!P3 BRA `(.L_x_149) ;  /* 0x000000000004b947 */ /* 0x000fea0003800000 */
[----:B------:R0:W5:Y:S02]  /*4a30*/  LDG.E.LTC128B.U16 R24, desc[UR38][R6.64+0xf2] ;  /* 0x0000f22606187981 */ /* 0x000164000c1e1520 */
.L_x_149:
[----:B------:R-:W-:Y:S05]  /*4a40*/  BSYNC B1 ;  /* 0x0000000000017941 */ /* 0x000fea0003800000 */
.L_x_148:
        /* <DEDUP_REMOVED lines=9> */
.L_x_151:
[----:B------:R-:W-:Y:S05]  /*4ae0*/  BSYNC B1 ;  /* 0x0000000000017941 */ /* 0x000fea0003800000 */
.L_x_150:
[----:B-----5:R-:W-:Y:S01]  /*4af0*/  IMAD.U32 R5, R24, 0x10000, RZ ;  /* 0x0001000018057824 */ /* 0x020fe200078e00ff */
[----:B------:R-:W-:Y:S01]  /*4b00*/  ISETP.GT.AND P0, PT, R3, 0x8, P0 ;  /* 0x000000080300780c */ /* 0x000fe20000704270 */
[----:B0-----:R-:W-:Y:S01]  /*4b10*/  @P1 IMAD.MOV.U32 R4, RZ, RZ, R12 ;  /* 0x000000ffff041224 */ /* 0x001fe200078e000c */
[----:B------:R-:W-:Y:S01]  /*4b20*/  BSSY B1, `(.L_x_152) ;  /* 0x0000009000017945 */ /* 0x000fe20003800000 */
[----:B------:R-:W-:-:S04]  /*4b30*/  FMUL R5, R5, R88 ;  /* 0x0000005805057220 */ /* 0x000fc80000400000 */
[----:B------:R-:W-:-:S05]  /*4b40*/  FFMA R5, R86, R19, R5 ;  /* 0x0000001356057223 */ /* 0x000fca0000000005 */
[----:B------:R-:W-:-:S04]  /*4b50*/  F2FP.BF16.F32.PACK_AB R5, RZ, R5 ;  /* 0x00000005ff05723e */ /* 0x000fc800000010ff */
[----:B-1-3--:R-:W-:Y:S01]  /*4b60*/  PRMT R6, R5, 0x7610, R6 ;  /* 0x0000761005067816 */ /* 0x00afe20000000006 */
[----:B------:R-:W-:-:S05]  /*4b70*/  @P1 IMAD.MOV.U32 R5, RZ, RZ, R13 ;  /* 0x000000ffff051224 */ /* 0x000fca00078e000d */
[----:B------:R0:W-:Y:S01]  /*4b80*/  @P1 STG.E.U16 desc[UR38][R4.64+0xf0], R6 ;  /* 0x0000f00604001986 */ /* 0x0001e2000c101526 */
[----:B------:R-:W-:Y:S05]  /*4b90*/  @!P0 BRA `(.L_x_153) ;  /* 0x0000000000048947 */ /* 0x000fea0003800000 */
[----:B------:R1:W5:Y:S02]  /*4ba0*/  LDG.E.LTC128B.U16 R24, desc[UR38][R8.64+0xf2] ;  /* 0x0000f22608187981 */ /* 0x000364000c1e1520 */
.L_x_153:
[----:B------:R-:W-:Y:S05]  /*4bb0*/  BSYNC B1 ;  /* 0x0000000000017941 */ /* 0x000fea0003800000 */
.L_x_152:
[----:B------:R-:W-:Y:S05]  /*4bc0*/  @!P0 BRA `(.L_x_154) ;  /* 0x0000001000e88947 */ /* 0x000fea0003800000 */
[----:B-----5:R-:W-:-:S04]  /*4bd0*/  IMAD.U32 R3, R24, 0x10000, RZ ;  /* 0x0001000018037824 */ /* 0x020fc800078e00ff */
[----:B0-----:R-:W-:-:S04]  /*4be0*/  FMUL R4, R3, R88 ;  /* 0x0000005803047220 */ /* 0x001fc80000400000 */
[----:B------:R-:W-:-:S05]  /*4bf0*/  FFMA R4, R87, R19, R4 ;  /* 0x0000001357047223 */ /* 0x000fca0000000004 */
[----:B------:R-:W-:-:S05]  /*4c00*/  F2FP.BF16.F32.PACK_AB R4, RZ, R4 ;  /* 0x00000004ff04723e */ /* 0x000fca00000010ff */
[----:B------:R3:W-:Y:S01]  /*4c10*/  STG.E.U16 desc[UR38][R12.64+0xf2], R4 ;  /* 0x0000f2040c007986 */ /* 0x0007e2000c101526 */
[----:B------:R-:W-:Y:S05]  /*4c20*/  BRA `(.L_x_154) ;  /* 0x0000001000d07947 */ /* 0x000fea0003800000 */
.L_x_29:
[----:B------:R-:W-:Y:S01]  /*4c30*/  ISETP.GT.AND P3, PT, R4, 0x1, PT ;  /* 0x000000010400780c */ /* 0x000fe20003f64270 */
[----:B------:R-:W-:Y:S01]  /*4c40*/  ULDC.64 UR4, c[0x0][0x5c0] ;  /* 0x0001700000047ab9 */ /* 0x000fe20000000a00 */
[-C--:B------:R-:W-:Y:S01]  /*4c50*/  FMUL R24, R24, R19.reuse ;  /* 0x0000001318187220 */ /* 0x080fe20000400000 */
[----:B------:R-:W-:Y:S01]  /*4c60*/  LEA R6, P4, R102, UR4, 0x1 ;  /* 0x0000000466067c11 */ /* 0x000fe2000f8808ff */
[-C--:B------:R-:W-:Y:S01]  /*4c70*/  FMUL R25, R25, R19.reuse ;  /* 0x0000001319197220 */ /* 0x080fe20000400000 */
[----:B------:R-:W-:Y:S01]  /*4c80*/  ISETP.GT.AND P0, PT, R3, RZ, P3 ;  /* 0x000000ff0300720c */ /* 0x000fe20001f04270 */
[-C--:B------:R-:W-:Y:S01]  /*4c90*/  FMUL R26, R26, R19.reuse ;  /* 0x000000131a1a7220 */ /* 0x080fe20000400000 */
[----:B------:R-:W-:Y:S01]  /*4ca0*/  F2FP.BF16.F32.PACK_AB R24, RZ, R24 ;  /* 0x00000018ff18723e */ /* 0x000fe200000010ff */
[-C--:B------:R-:W-:Y:S01]  /*4cb0*/  FMUL R27, R27, R19.reuse ;  /* 0x000000131b1b7220 */ /* 0x080fe20000400000 */
[----:B------:R-:W-:Y:S01]  /*4cc0*/  LEA.HI.X R7, R102, UR5, R113, 0x1, P4 ;  /* 0x0000000566077c11 */ /* 0x000fe2000a0f0c71 */
[----:B------:R-:W-:Y:S01]  /*4cd0*/  FMUL R28, R28, R19 ;  /* 0x000000131c1c7220 */ /* 0x000fe20000400000 */
[----:B------:R-:W-:Y:S01]  /*4ce0*/  F2FP.BF16.F32.PACK_AB R25, RZ, R25 ;  /* 0x00000019ff19723e */ /* 0x000fe200000010ff */
[-C--:B------:R-:W-:Y:S01]  /*4cf0*/  FMUL R29, R29, R19.reuse ;  /* 0x000000131d1d7220 */ /* 0x080fe20000400000 */
[----:B------:R-:W-:Y:S01]  /*4d00*/  ISETP.GT.AND P2, PT, R3, 0x8, P2 ;  /* 0x000000080300780c */ /* 0x000fe20001744270 */
[----:B------:R-:W-:Y:S01]  /*4d10*/  @P1 STG.E.U16 desc[UR38][R6.64], R24 ;  /* 0x0000001806001986 */ /* 0x000fe2000c101526 */
[----:B------:R-:W-:Y:S01]  /*4d20*/  ISETP.GT.AND P1, PT, R4, 0x8, PT ;  /* 0x000000080400780c */ /* 0x000fe20003f24270 */
[-C--:B------:R-:W-:Y:S01]  /*4d30*/  FMUL R30, R30, R19.reuse ;  /* 0x000000131e1e7220 */ /* 0x080fe20000400000 */
[C---:B------:R-:W-:Y:S01]  /*4d40*/  SHF.L.U64.HI R5, R92.reuse, 0x1, R91 ;  /* 0x000000015c057819 */ /* 0x040fe2000001025b */
[----:B------:R-:W-:Y:S01]  /*4d50*/  @P0 STG.E.U16 desc[UR38][R6.64+0x2], R25 ;  /* 0x0000021906000986 */ /* 0x000fe2000c101526 */
[----:B------:R-:W-:Y:S01]  /*4d60*/  LEA R8, P5, R92, R6, 0x1 ;  /* 0x000000065c087211 */ /* 0x000fe200078a08ff */
[-C--:B------:R-:W-:Y:S01]  /*4d70*/  FMUL R31, R31, R19.reuse ;  /* 0x000000131f1f7220 */ /* 0x080fe20000400000 */
[----:B------:R-:W-:Y:S01]  /*4d80*/  ISETP.GT.AND P3, PT, R3, 0x8, P3 ;  /* 0x000000080300780c */ /* 0x000fe20001f64270 */
[-C--:B------:R-:W-:Y:S01]  /*4d90*/  FMUL R32, R32, R19.reuse ;  /* 0x0000001320207220 */ /* 0x080fe20000400000 */
[----:B------:R-:W-:Y:S01]  /*4da0*/  ISETP.GT.AND P0, PT, R4, 0x9, PT ;  /* 0x000000090400780c */ /* 0x000fe20003f04270 */
[----:B------:R-:W-:Y:S01]  /*4db0*/  IMAD.X R9, R5, 0x1, R7, P5 ;  /* 0x0000000105097824 */ /* 0x000fe200028e0607 */
[----:B------:R-:W-:Y:S01]  /*4dc0*/  ISETP.GT.AND P4, PT, R3, RZ, P1 ;  /* 0x000000ff0300720c */ /* 0x000fe20000f84270 */
[-C--:B------:R-:W-:Y:S01]  /*4dd0*/  FMUL R33, R33, R19.reuse ;  /* 0x0000001321217220 */ /* 0x080fe20000400000 */
[----:B------:R-:W-:Y:S01]  /*4de0*/  F2FP.BF16.F32.PACK_AB R26, RZ, R26 ;  /* 0x0000001aff1a723e */ /* 0x000fe200000010ff */
[-C--:B------:R-:W-:Y:S01]  /*4df0*/  FMUL R34, R34, R19.reuse ;  /* 0x0000001322227220 */ /* 0x080fe20000400000 */
[----:B------:R-:W-:Y:S01]  /*4e00*/  ISETP.GT.AND P5, PT, R3, RZ, P0 ;  /* 0x000000ff0300720c */ /* 0x000fe200007a4270 */
[----:B------:R-:W-:Y:S01]  /*4e10*/  FMUL R35, R35, R19 ;  /* 0x0000001323237220 */ /* 0x000fe20000400000 */
[----:B------:R-:W-:Y:S01]  /*4e20*/  F2FP.BF16.F32.PACK_AB R27, RZ, R27 ;  /* 0x0000001bff1b723e */ /* 0x000fe200000010ff */
[----:B------:R-:W-:Y:S01]  /*4e30*/  @P2 STG.E.U16 desc[UR38][R8.64], R26 ;  /* 0x0000001a08002986 */ /* 0x000fe2000c101526 */
[----:B------:R-:W-:Y:S01]  /*4e40*/  F2FP.BF16.F32.PACK_AB R28, RZ, R28 ;  /* 0x0000001cff1c723e */ /* 0x000fe200000010ff */
[-C--:B------:R-:W-:Y:S01]  /*4e50*/  FMUL R36, R36, R19.reuse ;  /* 0x0000001324247220 */ /* 0x080fe20000400000 */
[----:B------:R-:W-:Y:S01]  /*4e60*/  ISETP.GT.AND P2, PT, R3, 0x8, P1 ;  /* 0x000000080300780c */ /* 0x000fe20000f44270 */
[----:B------:R-:W-:Y:S01]  /*4e70*/  @P3 STG.E.U16 desc[UR38][R8.64+0x2], R27 ;  /* 0x0000021b08003986 */ /* 0x000fe2000c101526 */
[----:B------:R-:W-:Y:S01]  /*4e80*/  ISETP.GT.AND P1, PT, R4, 0x10, PT ;  /* 0x000000100400780c */ /* 0x000fe20003f24270 */
[----:B------:R-:W-:Y:S01]  /*4e90*/  FMUL R37, R37, R19 ;  /* 0x0000001325257220 */ /* 0x000fe20000400000 */
[----:B------:R-:W-:Y:S01]  /*4ea0*/  F2FP.BF16.F32.PACK_AB R29, RZ, R29 ;  /* 0x0000001dff1d723e */ /* 0x000fe200000010ff */
[----:B------:R-:W-:Y:S01]  /*4eb0*/  @P4 STG.E.U16 desc[UR38][R6.64+0x10], R28 ;  /* 0x0000101c06004986 */ /* 0x000fe2000c101526 */
[C---:B------:R-:W-:Y:S01]  /*4ec0*/  ISETP.GT.AND P3, PT, R3.reuse, 0x8, P0 ;  /* 0x000000080300780c */ /* 0x040fe20000764270 */
[-C--:B------:R-:W-:Y:S01]  /*4ed0*/  FMUL R38, R38, R19.reuse ;  /* 0x0000001326267220 */ /* 0x080fe20000400000 */
[----:B------:R-:W-:Y:S01]  /*4ee0*/  ISETP.GT.AND P0, PT, R4, 0x11, PT ;  /* 0x000000110400780c */ /* 0x000fe20003f04270 */
[----:B------:R-:W-:Y:S01]  /*4ef0*/  @P5 STG.E.U16 desc[UR38][R6.64+0x12], R29 ;  /* 0x0000121d06005986 */ /* 0x000fe2000c101526 */
        /* <DEDUP_REMOVED lines=161> */
[----:B------:R-:W-:Y:S01]  /*5910*/  FMUL R87, R87, R19 ;  /* 0x0000001357577220 */ /* 0x000fe20000400000 */
[----:B------:R-:W-:-:S02]  /*5920*/  F2FP.BF16.F32.PACK_AB R62, RZ, R62 ;  /* 0x0000003eff3e723e */ /* 0x000fc400000010ff */
[C---:B------:R-:W-:Y:S02]  /*5930*/  ISETP.GT.AND P5, PT, R3.reuse, RZ, P0 ;  /* 0x000000ff0300720c */ /* 0x040fe400007a4270 */
[----:B------:R-:W-:Y:S01]  /*5940*/  F2FP.BF16.F32.PACK_AB R63, RZ, R63 ;  /* 0x0000003fff3f723e */ /* 0x000fe200000010ff */
[----:B------:R-:W-:Y:S01]  /*5950*/  @P2 STG.E.U16 desc[UR38][R8.64+0x90], R62 ;  /* 0x0000903e08002986 */ /* 0x000fe2000c101526 */
[----:B------:R-:W-:Y:S02]  /*5960*/  F2FP.BF16.F32.PACK_AB R64, RZ, R64 ;  /* 0x00000040ff40723e */ /* 0x000fe400000010ff */
[C---:B------:R-:W-:Y:S01]  /*5970*/  ISETP.GT.AND P2, PT, R3.reuse, 0x8, P1 ;  /* 0x000000080300780c */ /* 0x040fe20000f44270 */
[----:B------:R-:W-:Y:S01]  /*5980*/  @P3 STG.E.U16 desc[UR38][R8.64+0x92], R63 ;  /* 0x0000923f08003986 */ /* 0x000fe2000c101526 */
[----:B------:R-:W-:Y:S02]  /*5990*/  ISETP.GT.AND P1, PT, R4, 0x58, PT ;  /* 0x000000580400780c */ /* 0x000fe40003f24270 */
[----:B------:R-:W-:Y:S01]  /*59a0*/  F2FP.BF16.F32.PACK_AB R65, RZ, R65 ;  /* 0x00000041ff41723e */ /* 0x000fe200000010ff */
[----:B------:R-:W-:Y:S01]  /*59b0*/  @P4 STG.E.U16 desc[UR38][R6.64+0xa0], R64 ;  /* 0x0000a04006004986 */ /* 0x000fe2000c101526 */
[----:B------:R-:W-:-:S02]  /*59c0*/  ISETP.GT.AND P3, PT, R3, 0x8, P0 ;  /* 0x000000080300780c */ /* 0x000fc40000764270 */
[----:B------:R-:W-:Y:S01]  /*59d0*/  ISETP.GT.AND P0, PT, R4, 0x59, PT ;  /* 0x000000590400780c */ /* 0x000fe20003f04270 */
[----:B------:R-:W-:Y:S01]  /*59e0*/  @P5 STG.E.U16 desc[UR38][R6.64+0xa2], R65 ;  /* 0x0000a24106005986 */ /* 0x000fe2000c101526 */
[C---:B------:R-:W-:Y:S02]  /*59f0*/  ISETP.GT.AND P4, PT, R3.reuse, RZ, P1 ;  /* 0x000000ff0300720c */ /* 0x040fe40000f84270 */
[----:B------:R-:W-:Y:S02]  /*5a00*/  F2FP.BF16.F32.PACK_AB R66, RZ, R66 ;  /* 0x00000042ff42723e */ /* 0x000fe400000010ff */
[----:B------:R-:W-:Y:S02]  /*5a10*/  ISETP.GT.AND P5, PT, R3, RZ, P0 ;  /* 0x000000ff0300720c */ /* 0x000fe400007a4270 */
[----:B------:R-:W-:Y:S01]  /*5a20*/  F2FP.BF16.F32.PACK_AB R67, RZ, R67 ;  /* 0x00000043ff43723e */ /* 0x000fe200000010ff */
[----:B------:R-:W-:Y:S01]  /*5a30*/  @P2 STG.E.U16 desc[UR38][R8.64+0xa0], R66 ;  /* 0x0000a04208002986 */ /* 0x000fe2000c101526 */
[----:B------:R-:W-:-:S02]  /*5a40*/  F2FP.BF16.F32.PACK_AB R68, RZ, R68 ;  /* 0x00000044ff44723e */ /* 0x000fc400000010ff */
[C---:B------:R-:W-:Y:S01]  /*5a50*/  ISETP.GT.AND P2, PT, R3.reuse, 0x8, P1 ;  /* 0x000000080300780c */ /* 0x040fe20000f44270 */
[----:B------:R-:W-:Y:S01]  /*5a60*/  @P3 STG.E.U16 desc[UR38][R8.64+0xa2], R67 ;  /* 0x0000a24308003986 */ /* 0x000fe2000c101526 */
[C---:B------:R-:W-:Y:S02]  /*5a70*/  ISETP.GT.AND P1, PT, R4.reuse, 0x60, PT ;  /* 0x000000600400780c */ /* 0x040fe40003f24270 */
[----:B------:R-:W-:Y:S01]  /*5a80*/  F2FP.BF16.F32.PACK_AB R69, RZ, R69 ;  /* 0x00000045ff45723e */ /* 0x000fe200000010ff */
[----:B------:R-:W-:Y:S01]  /*5a90*/  @P4 STG.E.U16 desc[UR38][R6.64+0xb0], R68 ;  /* 0x0000b04406004986 */ /* 0x000fe2000c101526 */
[C---:B------:R-:W-:Y:S02]  /*5aa0*/  ISETP.GT.AND P3, PT, R3.reuse, 0x8, P0 ;  /* 0x000000080300780c */ /* 0x040fe40000764270 */
[----:B------:R-:W-:Y:S01]  /*5ab0*/  ISETP.GT.AND P0, PT, R4, 0x61, PT ;  /* 0x000000610400780c */ /* 0x000fe20003f04270 */
[----:B------:R-:W-:Y:S01]  /*5ac0*/  @P5 STG.E.U16 desc[UR38][R6.64+0xb2], R69 ;  /* 0x0000b24506005986 */ /* 0x000fe2000c101526 */
[----:B------:R-:W-:-:S02]  /*5ad0*/  ISETP.GT.AND P4, PT, R3, RZ, P1 ;  /* 0x000000ff0300720c */ /* 0x000fc40000f84270 */
[C---:B------:R-:W-:Y:S02]  /*5ae0*/  ISETP.GT.AND P5, PT, R3.reuse, RZ, P0 ;  /* 0x000000ff0300720c */ /* 0x040fe400007a4270 */
[----:B------:R-:W-:Y:S02]  /*5af0*/  F2FP.BF16.F32.PACK_AB R70, RZ, R70 ;  /* 0x00000046ff46723e */ /* 0x000fe400000010ff */
[----:B------:R-:W-:Y:S02]  /*5b00*/  F2FP.BF16.F32.PACK_AB R71, RZ, R71 ;  /* 0x00000047ff47723e */ /* 0x000fe400000010ff */
[----:B------:R-:W-:Y:S01]  /*5b10*/  F2FP.BF16.F32.PACK_AB R72, RZ, R72 ;  /* 0x00000048ff48723e */ /* 0x000fe200000010ff */
[----:B------:R-:W-:Y:S01]  /*5b20*/  @P2 STG.E.U16 desc[UR38][R8.64+0xb0], R70 ;  /* 0x0000b04608002986 */ /* 0x000fe2000c101526 */
[----:B------:R-:W-:Y:S02]  /*5b30*/  F2FP.BF16.F32.PACK_AB R73, RZ, R73 ;  /* 0x00000049ff49723e */ /* 0x000fe400000010ff */
[C---:B------:R-:W-:Y:S01]  /*5b40*/  ISETP.GT.AND P1, PT, R3.reuse, 0x8, P1 ;  /* 0x000000080300780c */ /* 0x040fe20000f24270 */
[----:B------:R-:W-:Y:S01]  /*5b50*/  @P3 STG.E.U16 desc[UR38][R8.64+0xb2], R71 ;  /* 0x0000b24708003986 */ /* 0x000fe2000c101526 */
[----:B------:R-:W-:-:S02]  /*5b60*/  ISETP.GT.AND P2, PT, R3, 0x8, P0 ;  /* 0x000000080300780c */ /* 0x000fc40000744270 */
[C---:B------:R-:W-:Y:S01]  /*5b70*/  ISETP.GT.AND P0, PT, R4.reuse, 0x69, PT ;  /* 0x000000690400780c */ /* 0x040fe20003f04270 */
[----:B------:R-:W-:Y:S01]  /*5b80*/  @P4 STG.E.U16 desc[UR38][R6.64+0xc0], R72 ;  /* 0x0000c04806004986 */ /* 0x000fe2000c101526 */
[----:B------:R-:W-:Y:S02]  /*5b90*/  ISETP.GT.AND P4, PT, R4, 0x68, PT ;  /* 0x000000680400780c */ /* 0x000fe40003f84270 */
[----:B------:R-:W-:Y:S01]  /*5ba0*/  F2FP.BF16.F32.PACK_AB R74, RZ, R74 ;  /* 0x0000004aff4a723e */ /* 0x000fe200000010ff */
[----:B------:R-:W-:Y:S01]  /*5bb0*/  @P5 STG.E.U16 desc[UR38][R6.64+0xc2], R73 ;  /* 0x0000c24906005986 */ /* 0x000fe2000c101526 */
[C---:B------:R-:W-:Y:S02]  /*5bc0*/  ISETP.GT.AND P5, PT, R3.reuse, RZ, P4 ;  /* 0x000000ff0300720c */ /* 0x040fe400027a4270 */
[----:B------:R-:W-:Y:S01]  /*5bd0*/  ISETP.GT.AND P3, PT, R3, RZ, P0 ;  /* 0x000000ff0300720c */ /* 0x000fe20000764270 */
[----:B------:R-:W-:Y:S01]  /*5be0*/  @P1 STG.E.U16 desc[UR38][R8.64+0xc0], R74 ;  /* 0x0000c04a08001986 */ /* 0x000fe2000c101526 */
[----:B------:R-:W-:-:S02]  /*5bf0*/  F2FP.BF16.F32.PACK_AB R75, RZ, R75 ;  /* 0x0000004bff4b723e */ /* 0x000fc400000010ff */
[----:B------:R-:W-:Y:S02]  /*5c00*/  F2FP.BF16.F32.PACK_AB R76, RZ, R76 ;  /* 0x0000004cff4c723e */ /* 0x000fe400000010ff */
[C---:B------:R-:W-:Y:S01]  /*5c10*/  ISETP.GT.AND P4, PT, R3.reuse, 0x8, P4 ;  /* 0x000000080300780c */ /* 0x040fe20002784270 */
[----:B------:R-:W-:Y:S01]  /*5c20*/  @P2 STG.E.U16 desc[UR38][R8.64+0xc2], R75 ;  /* 0x0000c24b08002986 */ /* 0x000fe2000c101526 */
[----:B------:R-:W-:Y:S02]  /*5c30*/  F2FP.BF16.F32.PACK_AB R77, RZ, R77 ;  /* 0x0000004dff4d723e */ /* 0x000fe400000010ff */
[C---:B------:R-:W-:Y:S01]  /*5c40*/  ISETP.GT.AND P2, PT, R4.reuse, 0x71, PT ;  /* 0x000000710400780c */ /* 0x040fe20003f44270 */
[----:B------:R-:W-:Y:S01]  /*5c50*/  @P5 STG.E.U16 desc[UR38][R6.64+0xd0], R76 ;  /* 0x0000d04c06005986 */ /* 0x000fe2000c101526 */
[----:B------:R-:W-:Y:S02]  /*5c60*/  ISETP.GT.AND P5, PT, R3, 0x8, P0 ;  /* 0x000000080300780c */ /* 0x000fe400007a4270 */
[C---:B------:R-:W-:Y:S01]  /*5c70*/  ISETP.GT.AND P1, PT, R4.reuse, 0x78, PT ;  /* 0x000000780400780c */ /* 0x040fe20003f24270 */
[----:B------:R-:W-:Y:S01]  /*5c80*/  @P3 STG.E.U16 desc[UR38][R6.64+0xd2], R77 ;  /* 0x0000d24d06003986 */ /* 0x000fe2000c101526 */
[----:B------:R-:W-:-:S02]  /*5c90*/  ISETP.GT.AND P3, PT, R4, 0x70, PT ;  /* 0x000000700400780c */ /* 0x000fc40003f64270 */
[----:B------:R-:W-:Y:S01]  /*5ca0*/  ISETP.GT.AND P0, PT, R4, 0x79, PT ;  /* 0x000000790400780c */ /* 0x000fe20003f04270 */
[----:B------:R-:W-:Y:S01]  /*5cb0*/  @P4 IMAD.MOV.U32 R4, RZ, RZ, R8 ;  /* 0x000000ffff044224 */ /* 0x000fe200078e0008 */
[----:B------:R-:W-:Y:S01]  /*5cc0*/  F2FP.BF16.F32.PACK_AB R78, RZ, R78 ;  /* 0x0000004eff4e723e */ /* 0x000fe200000010ff */
[----:B------:R-:W-:Y:S01]  /*5cd0*/  @P4 IMAD.MOV.U32 R5, RZ, RZ, R9 ;  /* 0x000000ffff054224 */ /* 0x000fe200078e0009 */
[----:B------:R-:W-:Y:S02]  /*5ce0*/  F2FP.BF16.F32.PACK_AB R79, RZ, R79 ;  /* 0x0000004fff4f723e */ /* 0x000fe400000010ff */
[----:B------:R-:W-:Y:S02]  /*5cf0*/  F2FP.BF16.F32.PACK_AB R80, RZ, R80 ;  /* 0x00000050ff50723e */ /* 0x000fe400000010ff */
[----:B------:R0:W-:Y:S01]  /*5d00*/  @P4 STG.E.U16 desc[UR38][R4.64+0xd0], R78 ;  /* 0x0000d04e04004986 */ /* 0x0001e2000c101526 */
[----:B------:R-:W-:Y:S02]  /*5d10*/  ISETP.GT.AND P4, PT, R3, RZ, P2 ;  /* 0x000000ff0300720c */ /* 0x000fe40001784270 */
[----:B------:R-:W-:-:S02]  /*5d20*/  F2FP.BF16.F32.PACK_AB R81, RZ, R81 ;  /* 0x00000051ff51723e */ /* 0x000fc400000010ff */
[----:B------:R-:W-:Y:S02]  /*5d30*/  ISETP.GT.AND P2, PT, R3, 0x8, P2 ;  /* 0x000000080300780c */ /* 0x000fe40001744270 */
[----:B------:R-:W-:Y:S02]  /*5d40*/  F2FP.BF16.F32.PACK_AB R82, RZ, R82 ;  /* 0x00000052ff52723e */ /* 0x000fe400000010ff */
[----:B------:R-:W-:Y:S02]  /*5d50*/  F2FP.BF16.F32.PACK_AB R83, RZ, R83 ;  /* 0x00000053ff53723e */ /* 0x000fe400000010ff */
[----:B------:R-:W-:Y:S01]  /*5d60*/  F2FP.BF16.F32.PACK_AB R84, RZ, R84 ;  /* 0x00000054ff54723e */ /* 0x000fe200000010ff */
[----:B0-----:R-:W-:Y:S01]  /*5d70*/  @P5 IMAD.MOV.U32 R4, RZ, RZ, R8 ;  /* 0x000000ffff045224 */ /* 0x001fe200078e0008 */
[----:B------:R-:W-:Y:S01]  /*5d80*/  F2FP.BF16.F32.PACK_AB R85, RZ, R85 ;  /* 0x00000055ff55723e */ /* 0x000fe200000010ff */
[----:B------:R-:W-:Y:S01]  /*5d90*/  @P5 IMAD.MOV.U32 R5, RZ, RZ, R9 ;  /* 0x000000ffff055224 */ /* 0x000fe200078e0009 */
[----:B------:R-:W-:-:S02]  /*5da0*/  F2FP.BF16.F32.PACK_AB R86, RZ, R86 ;  /* 0x00000056ff56723e */ /* 0x000fc400000010ff */
[----:B------:R-:W-:Y:S02]  /*5db0*/  F2FP.BF16.F32.PACK_AB R87, RZ, R87 ;  /* 0x00000057ff57723e */ /* 0x000fe400000010ff */
[----:B------:R0:W-:Y:S01]  /*5dc0*/  @P5 STG.E.U16 desc[UR38][R4.64+0xd2], R79 ;  /* 0x0000d24f04005986 */ /* 0x0001e2000c101526 */
[C---:B------:R-:W-:Y:S02]  /*5dd0*/  ISETP.GT.AND P5, PT, R3.reuse, RZ, P3 ;  /* 0x000000ff0300720c */ /* 0x040fe40001fa4270 */
[----:B------:R-:W-:-:S11]  /*5de0*/  ISETP.GT.AND P3, PT, R3, 0x8, P3 ;  /* 0x000000080300780c */ /* 0x000fd60001f64270 */
[----:B0-----:R-:W-:Y:S02]  /*5df0*/  @P5 IMAD.MOV.U32 R4, RZ, RZ, R6 ;  /* 0x000000ffff045224 */ /* 0x001fe400078e0006 */
[----:B------:R-:W-:-:S05]  /*5e00*/  @P5 IMAD.MOV.U32 R5, RZ, RZ, R7 ;  /* 0x000000ffff055224 */ /* 0x000fca00078e0007 */
[----:B------:R0:W-:Y:S01]  /*5e10*/  @P5 STG.E.U16 desc[UR38][R4.64+0xe0], R80 ;  /* 0x0000e05004005986 */ /* 0x0001e2000c101526 */
[C---:B------:R-:W-:Y:S02]  /*5e20*/  ISETP.GT.AND P5, PT, R3.reuse, RZ, P0 ;  /* 0x000000ff0300720c */ /* 0x040fe400007a4270 */
[----:B------:R-:W-:Y:S01]  /*5e30*/  ISETP.GT.AND P0, PT, R3, 0x8, P0 ;  /* 0x000000080300780c */ /* 0x000fe20000704270 */
[----:B0-----:R-:W-:Y:S02]  /*5e40*/  @P4 IMAD.MOV.U32 R4, RZ, RZ, R6 ;  /* 0x000000ffff044224 */ /* 0x001fe400078e0006 */
[----:B------:R-:W-:-:S05]  /*5e50*/  @P4 IMAD.MOV.U32 R5, RZ, RZ, R7 ;  /* 0x000000ffff054224 */ /* 0x000fca00078e0007 */
[----:B------:R0:W-:Y:S01]  /*5e60*/  @P4 STG.E.U16 desc[UR38][R4.64+0xe2], R81 ;  /* 0x0000e25104004986 */ /* 0x0001e2000c101526 */
[C---:B------:R-:W-:Y:S02]  /*5e70*/  ISETP.GT.AND P4, PT, R3.reuse, RZ, P1 ;  /* 0x000000ff0300720c */ /* 0x040fe40000f84270 */
[----:B------:R-:W-:Y:S01]  /*5e80*/  ISETP.GT.AND P1, PT, R3, 0x8, P1 ;  /* 0x000000080300780c */ /* 0x000fe20000f24270 */
[----:B0-----:R-:W-:Y:S02]  /*5e90*/  @P3 IMAD.MOV.U32 R4, RZ, RZ, R8 ;  /* 0x000000ffff043224 */ /* 0x001fe400078e0008 */
[----:B------:R-:W-:-:S05]  /*5ea0*/  @P3 IMAD.MOV.U32 R5, RZ, RZ, R9 ;  /* 0x000000ffff053224 */ /* 0x000fca00078e0009 */
[----:B------:R0:W-:Y:S02]  /*5eb0*/  @P3 STG.E.U16 desc[UR38][R4.64+0xe0], R82 ;  /* 0x0000e05204003986 */ /* 0x0001e4000c101526 */
[----:B0-----:R-:W-:Y:S02]  /*5ec0*/  @P2 IMAD.MOV.U32 R4, RZ, RZ, R8 ;  /* 0x000000ffff042224 */ /* 0x001fe400078e0008 */
[----:B------:R-:W-:-:S05]  /*5ed0*/  @P2 IMAD.MOV.U32 R5, RZ, RZ, R9 ;  /* 0x000000ffff052224 */ /* 0x000fca00078e0009 */
[----:B------:R0:W-:Y:S02]  /*5ee0*/  @P2 STG.E.U16 desc[UR38][R4.64+0xe2], R83 ;  /* 0x0000e25304002986 */ /* 0x0001e4000c101526 */
[----:B0-----:R-:W-:Y:S02]  /*5ef0*/  @P4 IMAD.MOV.U32 R4, RZ, RZ, R6 ;  /* 0x000000ffff044224 */ /* 0x001fe400078e0006 */
[----:B------:R-:W-:-:S05]  /*5f00*/  @P4 IMAD.MOV.U32 R5, RZ, RZ, R7 ;  /* 0x000000ffff054224 */ /* 0x000fca00078e0007 */
[----:B------:R0:W-:Y:S04]  /*5f10*/  @P4 STG.E.U16 desc[UR38][R4.64+0xf0], R84 ;  /* 0x0000f05404004986 */ /* 0x0001e8000c101526 */
[----:B------:R1:W-:Y:S01]  /*5f20*/  @P5 STG.E.U16 desc[UR38][R6.64+0xf2], R85 ;  /* 0x0000f25506005986 */ /* 0x0003e2000c101526 */
[----:B0-----:R-:W-:Y:S02]  /*5f30*/  @P1 IMAD.MOV.U32 R4, RZ, RZ, R8 ;  /* 0x000000ffff041224 */ /* 0x001fe400078e0008 */
[----:B------:R-:W-:-:S05]  /*5f40*/  @P1 IMAD.MOV.U32 R5, RZ, RZ, R9 ;  /* 0x000000ffff051224 */ /* 0x000fca00078e0009 */
[----:B------:R1:W-:Y:S04]  /*5f50*/  @P1 STG.E.U16 desc[UR38][R4.64+0xf0], R86 ;  /* 0x0000f05604001986 */ /* 0x0003e8000c101526 */
[----:B------:R1:W-:Y:S02]  /*5f60*/  @P0 STG.E.U16 desc[UR38][R8.64+0xf2], R87 ;  /* 0x0000f25708000986 */ /* 0x0003e4000c101526 */
.L_x_154:
[----:B------:R-:W-:Y:S05]  /*5f70*/  BSYNC B0 ;  /* 0x0000000000007941 */ /* 0x000fea0003800000 */
.L_x_28:
[----:B------:R-:W-:Y:S01]  /*5f80*/  IADD3 R16, P0, R16, UR36, RZ ;  /* 0x0000002410107c10 */ /* 0x000fe2000ff1e0ff */
[----:B------:R-:W-:Y:S01]  /*5f90*/  ULDC.64 UR4, c[0x0][0x650] ;  /* 0x0001940000047ab9 */ /* 0x000fe20000000a00 */
[----:B------:R-:W-:Y:S01]  /*5fa0*/  PRMT R3, RZ, 0x7610, R3 ;  /* 0x00007610ff037816 */ /* 0x000fe20000000003 */
[----:B------:R-:W-:Y:S01]  /*5fb0*/  IMAD.MOV.U32 R100, RZ, RZ, -0x1 ;  /* 0xffffffffff647424 */ /* 0x000fe200078e00ff */
[----:B------:R-:W-:Y:S01]  /*5fc0*/  IADD3.X R17, R17, UR42, RZ, P0, !PT ;  /* 0x0000002a11117c10 */ /* 0x000fe200087fe4ff */
[----:B------:R-:W-:Y:S01]  /*5fd0*/  IMAD.MOV.U32 R99, RZ, RZ, -0x1 ;  /* 0xffffffffff637424 */ /* 0x000fe200078e00ff */
[----:B------:R-:W-:-:S04]  /*5fe0*/  ISETP.GE.U32.AND P0, PT, R16, UR4, PT ;  /* 0x0000000410007c0c */ /* 0x000fc8000bf06070 */
[----:B------:R-:W-:-:S13]  /*5ff0*/  ISETP.GE.U32.AND.EX P0, PT, R17, UR5, PT, P0 ;  /* 0x0000000511007c0c */ /* 0x000fda000bf06100 */
[----:B------:R-:W-:Y:S05]  /*6000*/  @P0 BRA `(.L_x_155) ;  /* 0x00000004004c0947 */ /* 0x000fea0003800000 */
[----:B------:R-:W0:Y:S01]  /*6010*/  LDC.64 R10, c[0x0][0x628] ;  /* 0x00018a00ff0a7b82 */ /* 0x000e220000000a00 */
[----:B---3--:R-:W3:Y:S01]  /*6020*/  S2R R12, SR_CTAID.X ;  /* 0x00000000000c7919 */ /* 0x008ee20000002500 */
[----:B-12-4-:R-:W-:Y:S02]  /*6030*/  IMAD.MOV.U32 R8, RZ, RZ, R16 ;  /* 0x000000ffff087224 */ /* 0x016fe400078e0010 */
[----:B------:R-:W-:Y:S01]  /*6040*/  IMAD.MOV.U32 R9, RZ, RZ, R17 ;  /* 0x000000ffff097224 */ /* 0x000fe200078e0011 */
[----:B------:R-:W1:Y:S03]  /*6050*/  S2R R20, SR_CTAID.Y ;  /* 0x0000000000147919 */ /* 0x000e660000002600 */
[----:B------:R-:W2:Y:S08]  /*6060*/  LDC R0, c[0x0][0x630] ;  /* 0x00018c00ff007b82 */ /* 0x000eb00000000800 */
[----:B------:R-:W4:Y:S01]  /*6070*/  LDC.64 R14, c[0x0][0x620] ;  /* 0x00018800ff0e7b82 */ /* 0x000f220000000a00 */
[----:B0-----:R-:W-:-:S04]  /*6080*/  ISETP.NE.U32.AND P0, PT, R10, RZ, PT ;  /* 0x000000ff0a00720c */ /* 0x001fc80003f05070 */
[----:B------:R-:W-:-:S13]  /*6090*/  ISETP.NE.AND.EX P0, PT, R11, RZ, PT, P0 ;  /* 0x000000ff0b00720c */ /* 0x000fda0003f05300 */
[----:B-1234-:R-:W-:Y:S05]  /*60a0*/  @!P0 BRA `(.L_x_156) ;  /* 0x0000000000288947 */ /* 0x01efea0003800000 */
        /* <DEDUP_REMOVED lines=10> */
.L_x_156:
[-CC-:B------:R-:W-:Y:S01]  /*6150*/  SHF.R.U64 R99, R8, R0.reuse, R9.reuse ;  /* 0x0000000008637219 */ /* 0x180fe20000001209 */
[----:B------:R-:W0:Y:S01]  /*6160*/  LDC.64 R26, c[0x0][0x640] ;  /* 0x00019000ff1a7b82 */ /* 0x000e220000000a00 */
[----:B------:R-:W-:Y:S01]  /*6170*/  SHF.R.U32.HI R0, RZ, R0, R9 ;  /* 0x00000000ff007219 */ /* 0x000fe20000011609 */
[----:B------:R-:W-:Y:S01]  /*6180*/  ULDC UR4, c[0x0][0x150] ;  /* 0x0000540000047ab9 */ /* 0x000fe20000000800 */
[----:B------:R-:W-:Y:S02]  /*6190*/  IADD3 R3, P0, RZ, -R99, RZ ;  /* 0x80000063ff037210 */ /* 0x000fe40007f1e0ff */
[----:B------:R-:W-:-:S03]  /*61a0*/  I2FP.F32.U32 R7, R12 ;  /* 0x0000000c00077245 */ /* 0x000fc60000201000 */
[----:B------:R-:W1:Y:S01]  /*61b0*/  LDC R6, c[0x0][0x618] ;  /* 0x00018600ff067b82 */ /* 0x000e620000000800 */
[----:B------:R-:W-:Y:S02]  /*61c0*/  IMAD.X R5, RZ, RZ, ~R0, P0 ;  /* 0x000000ffff057224 */ /* 0x000fe400000e0e00 */
[----:B------:R-:W-:Y:S01]  /*61d0*/  FMUL R7, R7, UR4 ;  /* 0x0000000407077c20 */ /* 0x000fe20008400000 */
[----:B------:R-:W-:Y:S01]  /*61e0*/  ULDC UR4, c[0x0][0x154] ;  /* 0x0000550000047ab9 */ /* 0x000fe20000000800 */
[-C--:B------:R-:W-:Y:S02]  /*61f0*/  IMAD R0, R5, R14.reuse, RZ ;  /* 0x0000000e05007224 */ /* 0x080fe400078e02ff */
[C---:B------:R-:W-:Y:S01]  /*6200*/  IMAD.WIDE.U32 R4, R3.reuse, R14, R16 ;  /* 0x0000000e03047225 */ /* 0x040fe200078e0010 */
[----:B------:R-:W2:Y:S01]  /*6210*/  LDC R8, c[0x0][0x608] ;  /* 0x00018200ff087b82 */ /* 0x000ea20000000800 */
[----:B------:R-:W3:Y:S02]  /*6220*/  F2I.U32.TRUNC.NTZ R7, R7 ;  /* 0x0000000700077305 */ /* 0x000ee4000020f000 */
[----:B------:R-:W-:Y:S01]  /*6230*/  IMAD R3, R3, R15, R0 ;  /* 0x0000000f03037224 */ /* 0x000fe200078e0200 */
[----:B------:R-:W-:-:S03]  /*6240*/  I2FP.F32.U32 R0, R20 ;  /* 0x0000001400007245 */ /* 0x000fc60000201000 */
[----:B------:R-:W-:Y:S01]  /*6250*/  IMAD.IADD R3, R5, 0x1, R3 ;  /* 0x0000000105037824 */ /* 0x000fe200078e0203 */
[----:B------:R-:W4:Y:S01]  /*6260*/  LDC R11, c[0x0][0x658] ;  /* 0x00019600ff0b7b82 */ /* 0x000f220000000800 */
[----:B0-----:R-:W-:-:S04]  /*6270*/  ISETP.NE.U32.AND P0, PT, R26, RZ, PT ;  /* 0x000000ff1a00720c */ /* 0x001fc80003f05070 */
[----:B------:R-:W-:-:S03]  /*6280*/  ISETP.NE.AND.EX P0, PT, R27, RZ, PT, P0 ;  /* 0x000000ff1b00720c */ /* 0x000fc60003f05300 */
[----:B------:R-:W0:Y:S01]  /*6290*/  LDC R9, c[0x0][0x144] ;  /* 0x00005100ff097b82 */ /* 0x000e220000000800 */
[-C--:B-1----:R-:W-:Y:S01]  /*62a0*/  SHF.R.U64 R10, R4, R6.reuse, R3 ;  /* 0x00000006040a7219 */ /* 0x082fe20000001203 */
[----:B---3--:R-:W-:Y:S01]  /*62b0*/  IMAD.MOV R7, RZ, RZ, -R7 ;  /* 0x000000ffff077224 */ /* 0x008fe200078e0a07 */
[----:B------:R-:W-:Y:S01]  /*62c0*/  SHF.R.U32.HI R3, RZ, R6, R3 ;  /* 0x00000006ff037219 */ /* 0x000fe20000011603 */
[----:B------:R-:W-:-:S04]  /*62d0*/  FMUL R6, R0, UR4 ;  /* 0x0000000400067c20 */ /* 0x000fc80008400000 */
[----:B------:R-:W1:Y:S01]  /*62e0*/  LDC R21, c[0x0][0x148] ;  /* 0x00005200ff157b82 */ /* 0x000e620000000800 */
[----:B------:R3:W0:Y:S01]  /*62f0*/  F2I.U32.TRUNC.NTZ R14, R6 ;  /* 0x00000006000e7305 */ /* 0x000622000020f000 */
[-CC-:B--2---:R-:W-:Y:S02]  /*6300*/  SHF.R.U64 R13, R10, R8.reuse, R3.reuse ;  /* 0x000000080a0d7219 */ /* 0x184fe40000001203 */
[----:B------:R-:W-:-:S04]  /*6310*/  SHF.R.U32.HI R0, RZ, R8, R3 ;  /* 0x00000008ff007219 */ /* 0x000fc80000011603 */
[----:B-----5:R-:W2:Y:S01]  /*6320*/  LDC R24, c[0x0][0x648] ;  /* 0x00019200ff187b82 */ /* 0x020ea20000000800 */
[-CC-:B----4-:R-:W-:Y:S02]  /*6330*/  SHF.R.U64 R15, R13, R11.reuse, R0.reuse ;  /* 0x0000000b0d0f7219 */ /* 0x190fe40000001200 */
[----:B------:R-:W-:-:S03]  /*6340*/  SHF.R.U32.HI R5, RZ, R11, R0 ;  /* 0x0000000bff057219 */ /* 0x000fc60000011600 */
[----:B------:R-:W-:Y:S02]  /*6350*/  IMAD.MOV.U32 R4, RZ, RZ, R15 ;  /* 0x000000ffff047224 */ /* 0x000fe400078e000f */
[----:B------:R-:W4:Y:S01]  /*6360*/  LDC R28, c[0x0][0x638] ;  /* 0x00018e00ff1c7b82 */ /* 0x000f220000000800 */
[----:B0-----:R-:W-:-:S07]  /*6370*/  IMAD R25, R9, R7, R12 ;  /* 0x0000000709197224 */ /* 0x001fce00078e020c */
[----:B------:R-:W0:Y:S08]  /*6380*/  LDC R29, c[0x0][0x610] ;  /* 0x00018400ff1d7b82 */ /* 0x000e300000000800 */
[----:B------:R-:W0:Y:S01]  /*6390*/  LDC R30, c[0x0][0x600] ;  /* 0x00018000ff1e7b82 */ /* 0x000e220000000800 */
[----:B-123--:R-:W-:Y:S05]  /*63a0*/  @!P0 BRA `(.L_x_157) ;  /* 0x0000000000288947 */ /* 0x00efea0003800000 */
        /* <DEDUP_REMOVED lines=10> */
.L_x_157:
[----:B------:R-:W-:Y:S01]  /*6450*/  ISETP.NE.AND P0, PT, R2, 0x1, PT ;  /* 0x000000010200780c */ /* 0x000fe20003f05270 */
[----:B------:R-:W-:Y:S01]  /*6460*/  IMAD.MOV R14, RZ, RZ, -R14 ;  /* 0x000000ffff0e7224 */ /* 0x000fe200078e0a0e */
[----:B------:R-:W-:Y:S02]  /*6470*/  SHF.R.U64 R0, R4, R24, R5 ;  /* 0x0000001804007219 */ /* 0x000fe40000001205 */
[----:B------:R-:W-:Y:S02]  /*6480*/  LOP3.LUT R3, R13, R96, RZ, 0xc0, !PT ;  /* 0x000000600d037212 */ /* 0x000fe400078ec0ff */
[----:B------:R-:W-:Y:S01]  /*6490*/  LOP3.LUT R10, R10, R95, RZ, 0xc0, !PT ;  /* 0x0000005f0a0a7212 */ /* 0x000fe200078ec0ff */
[----:B------:R-:W-:Y:S02]  /*64a0*/  IMAD.MOV R4, RZ, RZ, -R0 ;  /* 0x000000ffff047224 */ /* 0x000fe400078e0a00 */
[----:B------:R-:W-:Y:S02]  /*64b0*/  IMAD R0, R90, R0, R3 ;  /* 0x000000005a007224 */ /* 0x000fe400078e0203 */
[----:B----4-:R-:W-:-:S02]  /*64c0*/  IMAD R3, R4, R28, R15 ;  /* 0x0000001c04037224 */ /* 0x010fc400078e020f */
[----:B------:R-:W-:Y:S02]  /*64d0*/  @P0 IMAD R25, R21, R14, R20 ;  /* 0x0000000e15190224 */ /* 0x000fe400078e0214 */
[----:B0-----:R-:W-:Y:S02]  /*64e0*/  IMAD R5, R3, R30, R10 ;  /* 0x0000001e03057224 */ /* 0x001fe400078e020a */
[----:B------:R-:W-:Y:S02]  /*64f0*/  IMAD R0, R0, R29, R25 ;  /* 0x0000001d00007224 */ /* 0x000fe400078e0219 */
[----:B------:R-:W-:-:S03]  /*6500*/  IMAD.MOV.U32 R4, RZ, RZ, 0x1 ;  /* 0x00000001ff047424 */ /* 0x000fc600078e00ff */
[----:B------:R-:W-:Y:S02]  /*6510*/  SEL R100, R5, R0, !P0 ;  /* 0x0000000005647207 */ /* 0x000fe40004000000 */
[----:B------:R-:W-:Y:S02]  /*6520*/  PRMT R3, R4, 0x7610, R3 ;  /* 0x0000761004037816 */ /* 0x000fe40000000003 */
[----:B------:R-:W-:-:S07]  /*6530*/  SEL R0, R0, R5, !P0 ;  /* 0x0000000500007207 */ /* 0x000fce0004000000 */
.L_x_155:
[----:B------:R-:W-:Y:S01]  /*6540*/  UIMAD.WIDE.U32 UR4, UR41, 0x24924925, URZ ;  /* 0x24924925290478a5 */ /* 0x000fe2000f8e003f */
[----:B------:R-:W-:Y:S01]  /*6550*/  LOP3.LUT P0, RZ, R3, 0xff, RZ, 0xc0, !PT ;  /* 0x000000ff03ff7812 */ /* 0x000fe2000780c0ff */
[----:B------:R-:W-:Y:S02]  /*6560*/  IMAD.MOV.U32 R101, RZ, RZ, R0 ;  /* 0x000000ffff657224 */ /* 0x000fe400078e0000 */
[----:B------:R-:W-:-:S04]  /*6570*/  UIADD3 UR4, UR41, -UR5, URZ ;  /* 0x8000000529047290 */ /* 0x000fc8000fffe03f */
[----:B------:R-:W-:-:S04]  /*6580*/  ULEA.HI UR4, UR4, UR5, URZ, 0x1f ;  /* 0x0000000504047291 */ /* 0x000fc8000f8ff83f */
[----:B------:R-:W-:-:S04]  /*6590*/  USHF.R.U32.HI UR4, URZ, 0x2, UR4 ;  /* 0x000000023f047899 */ /* 0x000fc80008011604 */
[----:B------:R-:W-:Y:S01]  /*65a0*/  UIMAD UR41, UR4, -0x7, UR41 ;  /* 0xfffffff9042978a4 */ /* 0x000fe2000f8e0229 */
[----:B------:R-:W-:Y:S11]  /*65b0*/  @P0 BRA `(.L_x_158) ;  /* 0xffffffac00180947 */ /* 0x000ff6000383ffff */
[----:B------:R-:W-:Y:S05]  /*65c0*/  EXIT ;  /* 0x000000000000794d */ /* 0x000fea0003800000 */
.L_x_3:
        /* <DEDUP_REMOVED lines=26> */
.L_x_160:
[--C-:B------:R-:W-:Y:S01]  /*6770*/  SHF.R.U64 R14, R12, R20, R13.reuse ;  /* 0x000000140c0e7219 */ /* 0x100fe2000000120d */
[----:B------:R-:W0:Y:S01]  /*6780*/  LDC R24, c[0x0][0x618] ;  /* 0x00018600ff187b82 */ /* 0x000e220000000800 */
[----:B------:R-:W-:Y:S01]  /*6790*/  I2FP.F32.U32 R8, R6 ;  /* 0x0000000600087245 */ /* 0x000fe20000201000 */
[----:B------:R-:W-:Y:S01]  /*67a0*/  ULDC UR4, c[0x0][0x150] ;  /* 0x0000540000047ab9 */ /* 0x000fe20000000800 */
[----:B------:R-:W-:Y:S02]  /*67b0*/  SHF.R.U32.HI R7, RZ, R20, R13 ;  /* 0x00000014ff077219 */ /* 0x000fe4000001160d */
[----:B------:R-:W-:Y:S01]  /*67c0*/  IADD3 R11, P0, RZ, -R14, RZ ;  /* 0x8000000eff0b7210 */ /* 0x000fe20007f1e0ff */
[----:B------:R-:W-:Y:S01]  /*67d0*/  FMUL R13, R8, UR4 ;  /* 0x00000004080d7c20 */ /* 0x000fe20008400000 */
[----:B------:R-:W-:Y:S01]  /*67e0*/  ULDC UR4, c[0x0][0x154] ;  /* 0x0000550000047ab9 */ /* 0x000fe20000000800 */
[----:B------:R-:W1:Y:S02]  /*67f0*/  LDC.64 R26, c[0x0][0x640] ;  /* 0x00019000ff1a7b82 */ /* 0x000e640000000a00 */
[----:B------:R-:W-:-:S02]  /*6800*/  IMAD.X R7, RZ, RZ, ~R7, P0 ;  /* 0x000000ffff077224 */ /* 0x000fc400000e0e07 */
[----:B------:R-:W2:Y:S01]  /*6810*/  F2I.U32.TRUNC.NTZ R13, R13 ;  /* 0x0000000d000d7305 */ /* 0x000ea2000020f000 */
[----:B------:R-:W-:-:S03]  /*6820*/  IMAD.WIDE.U32 R8, R11, R22, R16 ;  /* 0x000000160b087225 */ /* 0x000fc600078e0010 */
[----:B------:R-:W3:Y:S01]  /*6830*/  LDC R15, c[0x0][0x144] ;  /* 0x00005100ff0f7b82 */ /* 0x000ee20000000800 */
[----:B------:R-:W-:-:S04]  /*6840*/  IMAD R10, R7, R22, RZ ;  /* 0x00000016070a7224 */ /* 0x000fc800078e02ff */
[----:B------:R-:W-:Y:S02]  /*6850*/  IMAD R7, R11, R23, R10 ;  /* 0x000000170b077224 */ /* 0x000fe400078e020a */
[----:B------:R-:W-:Y:S01]  /*6860*/  IMAD.MOV.U32 R10, RZ, RZ, -0x1 ;  /* 0xffffffffff0a7424 */ /* 0x000fe200078e00ff */
[----:B------:R-:W4:Y:S01]  /*6870*/  LDC R20, c[0x0][0x608] ;  /* 0x00018200ff147b82 */ /* 0x000f220000000800 */
[----:B------:R-:W-:Y:S01]  /*6880*/  IMAD.IADD R7, R9, 0x1, R7 ;  /* 0x0000000109077824 */ /* 0x000fe200078e0207 */
[----:B------:R-:W-:-:S04]  /*6890*/  I2FP.F32.U32 R9, R5 ;  /* 0x0000000500097245 */ /* 0x000fc80000201000 */
[-C--:B0-----:R-:W-:Y:S01]  /*68a0*/  SHF.R.U64 R12, R8, R24.reuse, R7 ;  /* 0x00000018080c7219 */ /* 0x081fe20000001207 */
[----:B--2---:R-:W-:Y:S01]  /*68b0*/  IMAD.MOV R8, RZ, RZ, -R13 ;  /* 0x000000ffff087224 */ /* 0x004fe200078e0a0d */
[----:B------:R-:W0:Y:S01]  /*68c0*/  LDC R11, c[0x0][0x658] ;  /* 0x00019600ff0b7b82 */ /* 0x000e220000000800 */
[----:B-1----:R-:W-:Y:S01]  /*68d0*/  ISETP.NE.U32.AND P0, PT, R26, RZ, PT ;  /* 0x000000ff1a00720c */ /* 0x002fe20003f05070 */
[----:B------:R-:W-:Y:S01]  /*68e0*/  FMUL R9, R9, UR4 ;  /* 0x0000000409097c20 */ /* 0x000fe20008400000 */
[----:B------:R-:W-:Y:S02]  /*68f0*/  SHF.R.U32.HI R7, RZ, R24, R7 ;  /* 0x00000018ff077219 */ /* 0x000fe40000011607 */
[----:B------:R-:W-:-:S03]  /*6900*/  ISETP.NE.AND.EX P0, PT, R27, RZ, PT, P0 ;  /* 0x000000ff1b00720c */ /* 0x000fc60003f05300 */
[----:B------:R-:W1:Y:S01]  /*6910*/  LDC R22, c[0x0][0x148] ;  /* 0x00005200ff167b82 */ /* 0x000e620000000800 */
[----:B---3--:R-:W-:Y:S02]  /*6920*/  IMAD R23, R15, R8, R6 ;  /* 0x000000080f177224 */ /* 0x008fe400078e0206 */
[----:B------:R-:W-:-:S05]  /*6930*/  IMAD.MOV.U32 R8, RZ, RZ, 0x1 ;  /* 0x00000001ff087424 */ /* 0x000fca00078e00ff */
[----:B------:R-:W2:Y:S01]  /*6940*/  LDC R21, c[0x0][0x600] ;  /* 0x00018000ff157b82 */ /* 0x000ea20000000800 */
[-CC-:B----4-:R-:W-:Y:S02]  /*6950*/  SHF.R.U64 R15, R12, R20.reuse, R7.reuse ;  /* 0x000000140c0f7219 */ /* 0x190fe40000001207 */
[----:B------:R-:W-:Y:S02]  /*6960*/  SHF.R.U32.HI R6, RZ, R20, R7 ;  /* 0x00000014ff067219 */ /* 0x000fe40000011607 */
[----:B------:R3:W4:Y:S03]  /*6970*/  F2I.U32.TRUNC.NTZ R20, R9 ;  /* 0x0000000900147305 */ /* 0x000726000020f000 */
[----:B------:R-:W1:Y:S01]  /*6980*/  LDC R25, c[0x0][0x648] ;  /* 0x00019200ff197b82 */ /* 0x000e620000000800 */
[-C--:B0-----:R-:W-:Y:S02]  /*6990*/  SHF.R.U64 R19, R15, R11.reuse, R6 ;  /* 0x0000000b0f137219 */ /* 0x081fe40000001206 */
[----:B------:R-:W-:-:S02]  /*69a0*/  SHF.L.U32 R10, R10, R11, RZ ;  /* 0x0000000b0a0a7219 */ /* 0x000fc400000006ff */
[-C--:B------:R-:W-:Y:S01]  /*69b0*/  SHF.R.U32.HI R7, RZ, R11.reuse, R6 ;  /* 0x0000000bff077219 */ /* 0x080fe20000011606 */
[----:B------:R-:W-:Y:S01]  /*69c0*/  IMAD.MOV.U32 R6, RZ, RZ, R19 ;  /* 0x000000ffff067224 */ /* 0x000fe200078e0013 */
[----:B------:R-:W-:Y:S01]  /*69d0*/  SHF.L.U32 R24, R8, R11, RZ ;  /* 0x0000000b08187219 */ /* 0x000fe200000006ff */
[----:B------:R-:W0:Y:S01]  /*69e0*/  LDC R28, c[0x0][0x638] ;  /* 0x00018e00ff1c7b82 */ /* 0x000e220000000800 */
[----:B------:R-:W-:-:S07]  /*69f0*/  LOP3.LUT R30, RZ, R10, RZ, 0x33, !PT ;  /* 0x0000000aff1e7212 */ /* 0x000fce00078e33ff */
[----:B------:R-:W0:Y:S01]  /*6a00*/  LDC R29, c[0x0][0x610] ;  /* 0x00018400ff1d7b82 */ /* 0x000e220000000800 */
[----:B---34-:R-:W-:Y:S05]  /*6a10*/  @!P0 BRA `(.L_x_161) ;  /* 0x0000000000288947 */ /* 0x018fea0003800000 */
[----:B------:R-:W3:Y:S02]  /*6a20*/  LDC R6, c[0x0][0x64c] ;  /* 0x00019300ff067b82 */ /* 0x000ee40000000800 */
[----:B---3--:R-:W-:-:S05]  /*6a30*/  IADD3 R11, P0, R19, R6, RZ ;  /* 0x00000006130b7210 */ /* 0x008fca0007f1e0ff */
        /* <DEDUP_REMOVED lines=8> */
.L_x_161:
[----:B------:R-:W-:Y:S01]  /*6ac0*/  ISETP.NE.AND P0, PT, R2, 0x1, PT ;  /* 0x000000010200780c */ /* 0x000fe20003f05270 */
[----:B--2---:R-:W-:Y:S01]  /*6ad0*/  VIADD R9, R21, 0xffffffff ;  /* 0xffffffff15097836 */ /* 0x004fe20000000000 */
[----:B-1----:R-:W-:Y:S01]  /*6ae0*/  SHF.R.U64 R7, R6, R25, R7 ;  /* 0x0000001906077219 */ /* 0x002fe20000001207 */
[----:B------:R-:W-:Y:S01]  /*6af0*/  IMAD.MOV R20, RZ, RZ, -R20 ;  /* 0x000000ffff147224 */ /* 0x000fe200078e0a14 */
[----:B------:R-:W-:Y:S02]  /*6b00*/  LOP3.LUT R6, R15, R30, RZ, 0xc0, !PT ;  /* 0x0000001e0f067212 */ /* 0x000fe400078ec0ff */
[----:B------:R-:W-:Y:S01]  /*6b10*/  LOP3.LUT R12, R12, R9, RZ, 0xc0, !PT ;  /* 0x000000090c0c7212 */ /* 0x000fe200078ec0ff */
[----:B------:R-:W-:Y:S02]  /*6b20*/  IMAD.MOV R8, RZ, RZ, -R7 ;  /* 0x000000ffff087224 */ /* 0x000fe400078e0a07 */
[----:B------:R-:W-:Y:S02]  /*6b30*/  IMAD R6, R24, R7, R6 ;  /* 0x0000000718067224 */ /* 0x000fe400078e0206 */
[----:B------:R-:W-:-:S02]  /*6b40*/  IMAD.MOV.U32 R9, RZ, RZ, 0x1 ;  /* 0x00000001ff097424 */ /* 0x000fc400078e00ff */
[----:B------:R-:W-:Y:S02]  /*6b50*/  @P0 IMAD R23, R22, R20, R5 ;  /* 0x0000001416170224 */ /* 0x000fe400078e0205 */
[----:B0-----:R-:W-:Y:S02]  /*6b60*/  IMAD R5, R8, R28, R19 ;  /* 0x0000001c08057224 */ /* 0x001fe400078e0213 */
[----:B------:R-:W-:Y:S02]  /*6b70*/  IMAD R19, R6, R29, R23 ;  /* 0x0000001d06137224 */ /* 0x000fe400078e0217 */
[----:B------:R-:W-:Y:S02]  /*6b80*/  IMAD R6, R5, R21, R12 ;  /* 0x0000001505067224 */ /* 0x000fe400078e020c */
[----:B------:R-:W-:-:S03]  /*6b90*/  IMAD.MOV.U32 R8, RZ, RZ, R14 ;  /* 0x000000ffff087224 */ /* 0x000fc600078e000e */
[----:B------:R-:W-:Y:S02]  /*6ba0*/  SEL R20, R6, R19, !P0 ;  /* 0x0000001306147207 */ /* 0x000fe40004000000 */
[----:B------:R-:W-:-:S07]  /*6bb0*/  SEL R19, R19, R6, !P0 ;  /* 0x0000000613137207 */ /* 0x000fce0004000000 */
.L_x_159:
[----:B------:R-:W-:-:S08]  /*6bc0*/  NOP ;  /* 0x0000000000007918 */ /* 0x000fd00000000000 */
[----:B------:R-:W0:-:S00]  /*6bd0*/  USETMAXREG.DEALLOC.CTAPOOL 0x28 ;  /* 0x00000028000079c8 */ /* 0x000e0000080e0500 */
[----:B0-----:R-:W-:-:S13]  /*6be0*/  ISETP.NE.AND P0, PT, R0, RZ, PT ;  /* 0x000000ff0000720c */ /* 0x001fda0003f05270 */
[----:B------:R-:W-:Y:S05]  /*6bf0*/  @P0 EXIT ;  /* 0x000000000000094d */ /* 0x000fea0003800000 */
[----:B------:R-:W-:Y:S01]  /*6c00*/  LOP3.LUT P0, RZ, R9, 0xff, RZ, 0xc0, !PT ;  /* 0x000000ff09ff7812 */ /* 0x000fe2000780c0ff */
[----:B------:R-:W-:Y:S02]  /*6c10*/  IMAD.MOV.U32 R0, RZ, RZ, 0x1 ;  /* 0x00000001ff007424 */ /* 0x000fe400078e00ff */
[----:B------:R-:W-:-:S10]  /*6c20*/  IMAD.MOV.U32 R12, RZ, RZ, RZ ;  /* 0x000000ffff0c7224 */ /* 0x000fd400078e00ff */
[----:B------:R-:W-:Y:S05]  /*6c30*/  @!P0 BRA `(.L_x_162) ;  /* 0x0000000c00148947 */ /* 0x000fea0003800000 */
[----:B------:R-:W0:Y:S01]  /*6c40*/  LDC R0, c[0x0][0x28c] ;  /* 0x0000a300ff007b82 */ /* 0x000e220000000800 */
[----:B------:R-:W-:Y:S01]  /*6c50*/  LOP3.LUT P0, RZ, R3, 0x1f, RZ, 0xc0, !PT ;  /* 0x0000001f03ff7812 */ /* 0x000fe2000780c0ff */
[----:B------:R-:W-:Y:S01]  /*6c60*/  ULDC UR5, c[0x0][0x658] ;  /* 0x0001960000057ab9 */ /* 0x000fe20000000800 */
[----:B------:R-:W-:Y:S01]  /*6c70*/  UMOV UR6, 0xffffffff ;  /* 0xffffffff00067882 */ /* 0x000fe20000000000 */
[----:B------:R-:W-:Y:S01]  /*6c80*/  BSSY B0, `(.L_x_162) ;  /* 0x00000c0000007945 */ /* 0x000fe20003800000 */
[----:B------:R-:W-:Y:S01]  /*6c90*/  USHF.L.U32 UR6, UR6, UR5, URZ ;  /* 0x0000000506067299 */ /* 0x000fe2000800063f */
[C---:B------:R-:W-:Y:S01]  /*6ca0*/  ISETP.NE.AND P2, PT, R4.reuse, RZ, PT ;  /* 0x000000ff0400720c */ /* 0x040fe20003f45270 */
[----:B------:R-:W-:Y:S01]  /*6cb0*/  IMAD.MOV.U32 R13, RZ, RZ, 0x1 ;  /* 0x00000001ff0d7424 */ /* 0x000fe200078e00ff */
[----:B------:R-:W-:Y:S01]  /*6cc0*/  ISETP.NE.OR P0, PT, R4, RZ, !P0 ;  /* 0x000000ff0400720c */ /* 0x000fe20004705670 */
[----:B------:R-:W-:Y:S01]  /*6cd0*/  IMAD.MOV.U32 R12, RZ, RZ, RZ ;  /* 0x000000ffff0c7224 */ /* 0x000fe200078e00ff */
[----:B------:R-:W-:Y:S01]  /*6ce0*/  LOP3.LUT R11, R18, 0x2, RZ, 0xfc, !PT ;  /* 0x00000002120b7812 */ /* 0x000fe200078efcff */
[----:B------:R-:W-:Y:S01]  /*6cf0*/  ULDC UR4, c[0x0][0x600] ;  /* 0x0001800000047ab9 */ /* 0x000fe20000000800 */
[----:B------:R-:W-:Y:S01]  /*6d00*/  UMOV UR7, 0x1 ;  /* 0x0000000100077882 */ /* 0x000fe20000000000 */
[----:B------:R-:W-:-:S02]  /*6d10*/  UIADD3 UR15, UR4, -0x1, URZ ;  /* 0xffffffff040f7890 */ /* 0x000fc4000fffe03f */
[----:B------:R-:W-:Y:S02]  /*6d20*/  USHF.L.U32 UR17, UR7, UR5, URZ ;  /* 0x0000000507117299 */ /* 0x000fe4000800063f */
[----:B------:R-:W-:Y:S01]  /*6d30*/  ULOP3.LUT UR16, URZ, UR6, URZ, 0x33, !UPT ;  /* 0x000000063f107292 */ /* 0x000fe2000f8e333f */
[----:B------:R-:W-:Y:S01]  /*6d40*/  ULDC.64 UR20, c[0x0][0x198] ;  /* 0x0000660000147ab9 */ /* 0x000fe20000000a00 */
[----:B0-----:R-:W-:-:S05]  /*6d50*/  VIADD R0, R0, 0x3f ;  /* 0x0000003f00007836 */ /* 0x001fca0000000000 */
[----:B------:R-:W-:-:S04]  /*6d60*/  SHF.R.S32.HI R3, RZ, 0x1f, R0 ;  /* 0x0000001fff037819 */ /* 0x000fc80000011400 */
[----:B------:R-:W-:Y:S01]  /*6d70*/  LEA.HI R3, R3, R0, RZ, 0x6 ;  /* 0x0000000003037211 */ /* 0x000fe200078f30ff */
[----:B------:R-:W-:-:S03]  /*6d80*/  IMAD.MOV.U32 R0, RZ, RZ, 0x1 ;  /* 0x00000001ff007424 */ /* 0x000fc600078e00ff */
[----:B------:R-:W-:-:S05]  /*6d90*/  SHF.R.S32.HI R3, RZ, 0x6, R3 ;  /* 0x00000006ff037819 */ /* 0x000fca0000011403 */
[----:B------:R-:W-:-:S07]  /*6da0*/  VIADD R10, R3, 0x1 ;  /* 0x00000001030a7836 */ /* 0x000fce0000000000 */
.L_x_174:
[----:B------:R-:W-:-:S03]  /*6db0*/  UMOV UR4, 0xffffffff ;  /* 0xffffffff00047882 */ /* 0x000fc60000000000 */
[----:B------:R-:W-:Y:S05]  /*6dc0*/  BRA.DIV UR4, `(.L_x_163) ;  /* 0x0000001204087947 */ /* 0x000fea000b800000 */
[----:B------:R-:W-:-:S13]  /*6dd0*/  ELECT P6, URZ, PT ;  /* 0x00000000003f782f */ /* 0x000fda00038c0000 */
.L_x_188:
[----:B------:R-:W0:Y:S01]  /*6de0*/  LDC R4, c[0x0][0x28c] ;  /* 0x0000a300ff047b82 */ /* 0x000e220000000800 */
[----:B------:R-:W-:Y:S01]  /*6df0*/  BSSY B1, `(.L_x_164) ;  /* 0x0000035000017945 */ /* 0x000fe20003800000 */
[----:B0-----:R-:W-:-:S13]  /*6e00*/  ISETP.LT.OR P6, PT, R4, 0x1, !P6 ;  /* 0x000000010400780c */ /* 0x001fda00077c1670 */
[----:B------:R-:W-:Y:S05]  /*6e10*/  @P6 BRA `(.L_x_165) ;  /* 0x0000000000c86947 */ /* 0x000fea0003800000 */
[----:B------:R-:W-:Y:S02]  /*6e20*/  IMAD.SHL.U32 R20, R20, 0x80, RZ ;  /* 0x0000008014147824 */ /* 0x000fe400078e00ff */
[----:B------:R-:W-:Y:S02]  /*6e30*/  IMAD.SHL.U32 R19, R19, 0x80, RZ ;  /* 0x0000008013137824 */ /* 0x000fe400078e00ff */
[----:B------:R-:W-:Y:S02]  /*6e40*/  IMAD.MOV.U32 R21, RZ, RZ, RZ ;  /* 0x000000ffff157224 */ /* 0x000fe400078e00ff */
[----:B------:R-:W-:Y:S02]  /*6e50*/  IMAD.MOV.U32 R4, RZ, RZ, R10 ;  /* 0x000000ffff047224 */ /* 0x000fe400078e000a */
[----:B------:R-:W-:Y:S02]  /*6e60*/  IMAD.MOV.U32 R5, RZ, RZ, R0 ;  /* 0x000000ffff057224 */ /* 0x000fe400078e0000 */
[----:B------:R-:W-:-:S07]  /*6e70*/  IMAD.MOV.U32 R6, RZ, RZ, R12 ;  /* 0x000000ffff067224 */ /* 0x000fce00078e000c */
.L_x_169:
[----:B------:R-:W0:Y:S01]  /*6e80*/  S2R R14, SR_CgaCtaId ;  /* 0x00000000000e7919 */ /* 0x000e220000008800 */
[----:B------:R-:W-:Y:S01]  /*6e90*/  MOV R7, 0x400 ;  /* 0x0000040000077802 */ /* 0x000fe20000000f00 */
[----:B------:R-:W1:Y:S03]  /*6ea0*/  @!P2 LDC R9, c[0x0][0x500] ;  /* 0x00014000ff09ab82 */ /* 0x000e660000000800 */
[----:B0-----:R-:W-:Y:S02]  /*6eb0*/  LEA R15, R14, R7, 0x18 ;  /* 0x000000070e0f7211 */ /* 0x001fe400078ec0ff */
[----:B------:R-:W-:-:S03]  /*6ec0*/  SHF.L.U32 R7, R5, 0x1f, RZ ;  /* 0x0000001f05077819 */ /* 0x000fc600000006ff */
[----:B------:R-:W-:-:S04]  /*6ed0*/  IMAD R14, R6, 0x8, R15 ;  /* 0x00000008060e7824 */ /* 0x000fc800078e020f */
[----:B------:R-:W0:Y:S02]  /*6ee0*/  SYNCS.PHASECHK.TRANS64.TRYWAIT P1, [R14+URZ+0x38], R7 ;  /* 0x000038070e0075a7 */ /* 0x000e24000802017f */
[----:B01----:R-:W-:Y:S05]  /*6ef0*/  @!P1 BRA `(.L_x_166) ;  /* 0x0000000c00dc9947 */ /* 0x003fea0003800000 */
.L_x_189:
[----:B0-----:R-:W-:Y:S01]  /*6f00*/  PRMT R7, R11, 0x9910, RZ ;  /* 0x000099100b077816 */ /* 0x001fe200000000ff */
[----:B------:R0:W-:Y:S03]  /*6f10*/  @!P2 SYNCS.ARRIVE.TRANS64 RZ, [R14+URZ], R9 ;  /* 0x000000090effa9a7 */ /* 0x0001e6000800003f */
[----:B------:R-:W-:-:S13]  /*6f20*/  ISETP.NE.AND P1, PT, R7, 0x2, PT ;  /* 0x000000020700780c */ /* 0x000fda0003f25270 */
[----:B0-----:R-:W-:Y:S05]  /*6f30*/  @P1 BRA `(.L_x_167) ;  /* 0x0000000000041947 */ /* 0x001fea0003800000 */
[----:B------:R-:W-:Y:S01]  /*6f40*/  BPT.TRAP 0x1 ;  /* 0x000000040000795c */ /* 0x000fe20000300000 */
.L_x_167:
[----:B------:R-:W-:Y:S05]  /*6f50*/  @P0 BRA `(.L_x_168) ;  /* 0x0000000000040947 */ /* 0x000fea0003800000 */
[----:B------:R-:W-:Y:S01]  /*6f60*/  BPT.TRAP 0x1 ;  /* 0x000000040000795c */ /* 0x000fe20000300000 */
.L_x_168:
[----:B------:R-:W-:Y:S01]  /*6f70*/  IMAD R15, R6, 0x4000, R15 ;  /* 0x00004000060f7824 */ /* 0x000fe200078e020f */
[----:B------:R-:W-:Y:S01]  /*6f80*/  R2UR UR9, R14 ;  /* 0x000000000e0972ca */ /* 0x000fe200000e0000 */
[----:B------:R-:W-:Y:S01]  /*6f90*/  VIADD R4, R4, 0xffffffff ;  /* 0xffffffff04047836 */ /* 0x000fe20000000000 */
[----:B------:R-:W-:Y:S01]  /*6fa0*/  UIADD3 UR4, UP0, UR20, 0xf0, URZ ;  /* 0x000000f014047890 */ /* 0x000fe2000ff1e03f */
[----:B------:R-:W-:Y:S01]  /*6fb0*/  R2UR UR11, R19 ;  /* 0x00000000130b72ca */ /* 0x000fe200000e0000 */
[----:B------:R-:W-:Y:S01]  /*6fc0*/  UIADD3 UR22, UP1, UR20, 0x1f0, URZ ;  /* 0x000001f014167890 */ /* 0x000fe2000ff3e03f */
[----:B------:R-:W-:Y:S01]  /*6fd0*/  R2UR UR8, R15 ;  /* 0x000000000f0872ca */ /* 0x000fe200000e0000 */
[----:B------:R-:W-:Y:S01]  /*6fe0*/  UIADD3.X UR5, URZ, UR21, URZ, UP0, !UPT ;  /* 0x000000153f057290 */ /* 0x000fe200087fe43f */
[C---:B------:R-:W-:Y:S01]  /*6ff0*/  R2UR UR10, R21.reuse ;  /* 0x00000000150a72ca */ /* 0x040fe200000e0000 */
[----:B------:R-:W-:Y:S01]  /*7000*/  VIADD R6, R6, 0x1 ;  /* 0x0000000106067836 */ /* 0x000fe20000000000 */
[----:B------:R-:W-:Y:S01]  /*7010*/  R2UR UR12, R8 ;  /* 0x00000000080c72ca */ /* 0x000fe200000e0000 */
[----:B------:R-:W-:Y:S01]  /*7020*/  UIADD3.X UR23, URZ, UR21, URZ, UP1, !UPT ;  /* 0x000000153f177290 */ /* 0x000fe20008ffe43f */
[----:B------:R-:W-:Y:S01]  /*7030*/  R2UR UR18, R20 ;  /* 0x00000000141272ca */ /* 0x000fe200000e0000 */
[----:B------:R-:W-:Y:S01]  /*7040*/  UMOV UR6, 0x0 ;  /* 0x0000000000067882 */ /* 0x000fe20000000000 */
[----:B------:R-:W-:Y:S01]  /*7050*/  ISETP.GT.AND P3, PT, R4, 0x1, PT ;  /* 0x000000010400780c */ /* 0x000fe20003f64270 */
[----:B------:R-:W-:Y:S01]  /*7060*/  UMOV UR7, 0x10000000 ;  /* 0x1000000000077882 */ /* 0x000fe20000000000 */
[----:B------:R-:W-:Y:S01]  /*7070*/  ISETP.NE.AND P1, PT, R6, 0x7, PT ;  /* 0x000000070600780c */ /* 0x000fe20003f25270 */
[----:B------:R-:W-:-:S02]  /*7080*/  VIADD R21, R21, 0x40 ;  /* 0x0000004015157836 */ /* 0x000fc40000000000 */
[----:B------:R-:W-:Y:S01]  /*7090*/  UIADD3 UR13, UR8, 0x180, URZ ;  /* 0x00000180080d7890 */ /* 0x000fe2000fffe03f */
[----:B------:R-:W-:Y:S01]  /*70a0*/  SEL R14, RZ, 0x1, P1 ;  /* 0x00000001ff0e7807 */ /* 0x000fe20000800000 */
[----:B------:R-:W-:Y:S01]  /*70b0*/  UIADD3 UR14, UR8, 0x1c180, URZ ;  /* 0x0001c180080e7890 */ /* 0x000fe2000fffe03f */
[----:B------:R-:W-:Y:S02]  /*70c0*/  SEL R6, R6, RZ, P1 ;  /* 0x000000ff06067207 */ /* 0x000fe40000800000 */
[----:B------:R-:W-:Y:S02]  /*70d0*/  LOP3.LUT R5, R5, R14, RZ, 0x3c, !PT ;  /* 0x0000000e05057212 */ /* 0x000fe400078e3cff */
[----:B------:R-:W-:Y:S02]  /*70e0*/  UMOV UR8, UR13 ;  /* 0x0000000d00087c82 */ /* 0x000fe40008000000 */
[----:B------:R0:W-:Y:S02]  /*70f0*/  UTMALDG.3D [UR8], [UR4], desc[UR6] ;  /* 0x00000608040075b4 */ /* 0x0001e40008011000 */
[----:B0-----:R-:W-:Y:S01]  /*7100*/  UMOV UR8, UR14 ;  /* 0x0000000e00087c82 */ /* 0x001fe20008000000 */
[----:B------:R-:W-:-:S02]  /*7110*/  UMOV UR11, UR18 ;  /* 0x00000012000b7c82 */ /* 0x000fc40008000000 */
[----:B------:R0:W-:Y:S02]  /*7120*/  UTMALDG.3D [UR8], [UR22], desc[UR6] ;  /* 0x00000608160075b4 */ /* 0x0001e40008011000 */
[----:B0-----:R-:W-:Y:S05]  /*7130*/  @P3 BRA `(.L_x_169) ;  /* 0xfffffffc00503947 */ /* 0x001fea000383ffff */
.L_x_165:
[----:B------:R-:W-:Y:S05]  /*7140*/  BSYNC B1 ;  /* 0x0000000000017941 */ /* 0x000fea0003800000 */
.L_x_164:
[----:B------:R-:W-:Y:S01]  /*7150*/  LOP3.LUT P4, RZ, R13, 0xff, RZ, 0xc0, !PT ;  /* 0x000000ff0dff7812 */ /* 0x000fe2000788c0ff */
[C---:B------:R-:W-:Y:S01]  /*7160*/  IMAD.IADD R12, R3.reuse, 0x1, R12 ;  /* 0x00000001030c7824 */ /* 0x040fe200078e020c */
[----:B------:R-:W-:Y:S01]  /*7170*/  ULDC.64 UR4, c[0x0][0x650] ;  /* 0x0001940000047ab9 */ /* 0x000fe20000000a00 */
[C---:B------:R-:W-:Y:S01]  /*7180*/  ISETP.GE.U32.AND P3, PT, R3.reuse, 0x7, PT ;  /* 0x000000070300780c */ /* 0x040fe20003f66070 */
[----:B------:R-:W-:Y:S01]  /*7190*/  BSSY B1, `(.L_x_170) ;  /* 0x000006c000017945 */ /* 0x000fe20003800000 */
[C---:B------:R-:W-:Y:S01]  /*71a0*/  IMAD.WIDE.U32 R4, R12.reuse, 0x24924925, RZ ;  /* 0x249249250c047825 */ /* 0x040fe200078e00ff */
[C---:B------:R-:W-:Y:S02]  /*71b0*/  ISETP.GT.U32.AND P1, PT, R12.reuse, 0x6, PT ;  /* 0x000000060c00780c */ /* 0x040fe40003f24070 */
[----:B------:R-:W-:Y:S01]  /*71c0*/  PRMT R13, RZ, 0x7610, R13 ;  /* 0x00007610ff0d7816 */ /* 0x000fe2000000000d */
[----:B------:R-:W-:Y:S01]  /*71d0*/  IMAD.IADD R4, R12, 0x1, -R5 ;  /* 0x000000010c047824 */ /* 0x000fe200078e0a05 */
[----:B------:R-:W-:Y:S01]  /*71e0*/  ISETP.LT.U32.AND P1, PT, R3, 0x7, P1 ;  /* 0x000000070300780c */ /* 0x000fe20000f21070 */
[----:B------:R-:W-:-:S02]  /*71f0*/  IMAD.MOV.U32 R19, RZ, RZ, -0x1 ;  /* 0xffffffffff137424 */ /* 0x000fc400078e00ff */
[----:B------:R-:W0:Y:S01]  /*7200*/  @P4 S2R R7, SR_CgaCtaId ;  /* 0x0000000000074919 */ /* 0x000e220000008800 */
[----:B------:R-:W-:Y:S01]  /*7210*/  @P4 MOV R6, 0x400 ;  /* 0x0000040000064802 */ /* 0x000fe20000000f00 */
[----:B------:R-:W-:Y:S01]  /*7220*/  IMAD.MOV.U32 R20, RZ, RZ, -0x1 ;  /* 0xffffffffff147424 */ /* 0x000fe200078e00ff */
[----:B------:R-:W-:Y:S01]  /*7230*/  LEA.HI R4, R4, R5, RZ, 0x1f ;  /* 0x0000000504047211 */ /* 0x000fe200078ff8ff */
[----:B------:R-:W-:-:S03]  /*7240*/  IMAD.MOV.U32 R8, RZ, RZ, -0x1 ;  /* 0xffffffffff087424 */ /* 0x000fc600078e00ff */
[--C-:B------:R-:W-:Y:S02]  /*7250*/  SHF.R.U32.HI R5, RZ, 0x2, R4.reuse ;  /* 0x00000002ff057819 */ /* 0x100fe40000011604 */
[----:B------:R-:W-:-:S03]  /*7260*/  PRMT R4, RZ, 0x7610, R4 ;  /* 0x00007610ff047816 */ /* 0x000fc60000000004 */
[----:B------:R-:W-:Y:S01]  /*7270*/  IMAD R12, R5, -0x7, R12 ;  /* 0xfffffff9050c7824 */ /* 0x000fe200078e020c */
[----:B0-----:R-:W-:Y:S02]  /*7280*/  @P4 LEA R6, R7, R6, 0x18 ;  /* 0x0000000607064211 */ /* 0x001fe400078ec0ff */
[----:B------:R-:W-:Y:S02]  /*7290*/  SEL R7, RZ, 0x1, !P1 ;  /* 0x00000001ff077807 */ /* 0x000fe40004800000 */
[----:B------:R-:W-:Y:S01]  /*72a0*/  IADD3 R16, P1, R16, UR36, RZ ;  /* 0x0000002410107c10 */ /* 0x000fe2000ff3e0ff */
[----:B------:R0:W-:Y:S01]  /*72b0*/  @P4 SYNCS.ARRIVE.TRANS64.A1T0 RZ, [R6+URZ+0x88], RZ ;  /* 0x000088ff06ff49a7 */ /* 0x0001e2000810003f */
[----:B------:R-:W-:Y:S02]  /*72c0*/  LOP3.LUT R0, R0, R7, RZ, 0x3c, !PT ;  /* 0x0000000700007212 */ /* 0x000fe400078e3cff */
[----:B------:R-:W-:Y:S02]  /*72d0*/  IADD3.X R17, R17, UR42, RZ, P1, !PT ;  /* 0x0000002a11117c10 */ /* 0x000fe40008ffe4ff */
[----:B------:R-:W-:-:S02]  /*72e0*/  ISETP.GE.U32.AND P1, PT, R16, UR4, PT ;  /* 0x0000000410007c0c */ /* 0x000fc4000bf26070 */
[----:B------:R-:W-:Y:S02]  /*72f0*/  @P3 LOP3.LUT R0, R0, 0x1, R5, 0x78, !PT ;  /* 0x0000000100003812 */ /* 0x000fe400078e7805 */
[----:B------:R-:W-:-:S13]  /*7300*/  ISETP.GE.U32.AND.EX P1, PT, R17, UR5, PT, P1 ;  /* 0x0000000511007c0c */ /* 0x000fda000bf26110 */
[----:B0-----:R-:W-:Y:S05]  /*7310*/  @P1 BRA `(.L_x_171) ;  /* 0x00000004004c1947 */ /* 0x001fea0003800000 */
[----:B------:R-:W-:Y:S01]  /*7320*/  ULDC.64 UR4, c[0x0][0x628] ;  /* 0x00018a0000047ab9 */ /* 0x000fe20000000a00 */
[----:B------:R-:W0:Y:S01]  /*7330*/  S2R R15, SR_CTAID.X ;  /* 0x00000000000f7919 */ /* 0x000e220000002500 */
[----:B------:R-:W-:Y:S01]  /*7340*/  ISETP.NE.U32.AND P1, PT, RZ, UR4, PT ;  /* 0x00000004ff007c0c */ /* 0x000fe2000bf25070 */
[----:B------:R-:W-:Y:S01]  /*7350*/  ULDC UR7, c[0x0][0x630] ;  /* 0x00018c0000077ab9 */ /* 0x000fe20000000800 */
[----:B------:R-:W-:Y:S01]  /*7360*/  IMAD.MOV.U32 R4, RZ, RZ, R16 ;  /* 0x000000ffff047224 */ /* 0x000fe200078e0010 */
[----:B------:R-:W1:Y:S01]  /*7370*/  S2R R14, SR_CTAID.Y ;  /* 0x00000000000e7919 */ /* 0x000e620000002600 */
[----:B------:R-:W-:Y:S01]  /*7380*/  ISETP.NE.AND.EX P1, PT, RZ, UR5, PT, P1 ;  /* 0x00000005ff007c0c */ /* 0x000fe2000bf25310 */
[----:B------:R-:W-:-:S12]  /*7390*/  IMAD.MOV.U32 R5, RZ, RZ, R17 ;  /* 0x000000ffff057224 */ /* 0x000fd800078e0011 */
[----:B------:R-:W-:Y:S05]  /*73a0*/  @!P1 BRA `(.L_x_172) ;  /* 0x0000000000289947 */ /* 0x000fea0003800000 */
[----:B------:R-:W-:Y:S02]  /*73b0*/  ULDC UR6, c[0x0][0x634] ;  /* 0x00018d0000067ab9 */ /* 0x000fe40000000800 */
[----:B------:R-:W-:-:S05]  /*73c0*/  IADD3 R9, P1, R16, UR6, RZ ;  /* 0x0000000610097c10 */ /* 0x000fca000ff3e0ff */
[----:B------:R-:W-:-:S04]  /*73d0*/  IMAD.X R19, RZ, RZ, R17, P1 ;  /* 0x000000ffff137224 */ /* 0x000fc800008e0611 */
[----:B------:R-:W-:-:S04]  /*73e0*/  IMAD.WIDE.U32 R6, R19, UR4, RZ ;  /* 0x0000000413067c25 */ /* 0x000fc8000f8e00ff */
[----:B------:R-:W-:-:S04]  /*73f0*/  IMAD.WIDE.U32 R6, P1, R9, UR5, R6 ;  /* 0x0000000509067c25 */ /* 0x000fc8000f820006 */
[----:B------:R-:W-:-:S04]  /*7400*/  IMAD.WIDE.U32 R8, R9, UR4, RZ ;  /* 0x0000000409087c25 */ /* 0x000fc8000f8e00ff */
[----:B------:R-:W-:Y:S01]  /*7410*/  IMAD.X R5, RZ, RZ, RZ, P1 ;  /* 0x000000ffff057224 */ /* 0x000fe200008e06ff */
[----:B------:R-:W-:Y:S01]  /*7420*/  IADD3 RZ, P1, R9, R6, RZ ;  /* 0x0000000609ff7210 */ /* 0x000fe20007f3e0ff */
[----:B------:R-:W-:-:S04]  /*7430*/  IMAD.MOV.U32 R4, RZ, RZ, R7 ;  /* 0x000000ffff047224 */ /* 0x000fc800078e0007 */
[----:B------:R-:W-:-:S08]  /*7440*/  IMAD.WIDE.U32.X R4, R19, UR5, R4, P1 ;  /* 0x0000000513047c25 */ /* 0x000fd000088e0404 */
.L_x_172:
[--C-:B------:R-:W-:Y:S01]  /*7450*/  SHF.R.U64 R8, R4, UR7, R5.reuse ;  /* 0x0000000704087c19 */ /* 0x100fe20008001205 */
[----:B------:R-:W-:Y:S01]  /*7460*/  ULDC.64 UR4, c[0x0][0x620] ;  /* 0x0001880000047ab9 */ /* 0x000fe20000000a00 */
[----:B------:R-:W-:Y:S01]  /*7470*/  SHF.R.U32.HI R4, RZ, UR7, R5 ;  /* 0x00000007ff047c19 */ /* 0x000fe20008011605 */
[----:B------:R-:W2:Y:S01]  /*7480*/  LDC R24, c[0x0][0x144] ;  /* 0x00005100ff187b82 */ /* 0x000ea20000000800 */
[----:B------:R-:W-:Y:S01]  /*7490*/  IADD3 R7, P1, RZ, -R8, RZ ;  /* 0x80000008ff077210 */ /* 0x000fe20007f3e0ff */
[----:B------:R-:W-:Y:S01]  /*74a0*/  ULDC.64 UR8, c[0x0][0x640] ;  /* 0x0001900000087ab9 */ /* 0x000fe20000000a00 */
[----:B0-----:R-:W-:Y:S01]  /*74b0*/  I2FP.F32.U32 R9, R15 ;  /* 0x0000000f00097245 */ /* 0x001fe20000201000 */
[----:B------:R-:W-:Y:S02]  /*74c0*/  ULDC UR6, c[0x0][0x608] ;  /* 0x0001820000067ab9 */ /* 0x000fe40000000800 */
[----:B------:R-:W-:Y:S01]  /*74d0*/  IMAD.X R4, RZ, RZ, ~R4, P1 ;  /* 0x000000ffff047224 */ /* 0x000fe200008e0e04 */
[----:B------:R-:W-:Y:S01]  /*74e0*/  ISETP.NE.U32.AND P1, PT, RZ, UR8, PT ;  /* 0x00000008ff007c0c */ /* 0x000fe2000bf25070 */
[----:B------:R-:W0:Y:S02]  /*74f0*/  LDC R21, c[0x0][0x148] ;  /* 0x00005200ff157b82 */ /* 0x000e240000000800 */
[----:B------:R-:W-:Y:S01]  /*7500*/  IMAD R6, R4, UR4, RZ ;  /* 0x0000000404067c24 */ /* 0x000fe2000f8e02ff */
[----:B------:R-:W-:Y:S01]  /*7510*/  ISETP.NE.AND.EX P1, PT, RZ, UR9, PT, P1 ;  /* 0x00000009ff007c0c */ /* 0x000fe2000bf25310 */
[----:B------:R-:W-:Y:S01]  /*7520*/  IMAD.WIDE.U32 R4, R7, UR4, R16 ;  /* 0x0000000407047c25 */ /* 0x000fe2000f8e0010 */
[----:B------:R-:W-:-:S03]  /*7530*/  ULDC UR4, c[0x0][0x150] ;  /* 0x0000540000047ab9 */ /* 0x000fc60000000800 */
[----:B------:R-:W-:Y:S02]  /*7540*/  IMAD R7, R7, UR5, R6 ;  /* 0x0000000507077c24 */ /* 0x000fe4000f8e0206 */
[----:B------:R-:W-:Y:S01]  /*7550*/  FMUL R6, R9, UR4 ;  /* 0x0000000409067c20 */ /* 0x000fe20008400000 */
[----:B------:R-:W-:Y:S01]  /*7560*/  ULDC UR4, c[0x0][0x618] ;  /* 0x0001860000047ab9 */ /* 0x000fe20000000800 */
[----:B------:R-:W-:Y:S01]  /*7570*/  ULDC UR5, c[0x0][0x154] ;  /* 0x0000550000057ab9 */ /* 0x000fe20000000800 */
[----:B------:R-:W-:-:S03]  /*7580*/  IMAD.IADD R5, R5, 0x1, R7 ;  /* 0x0000000105057824 */ /* 0x000fc600078e0207 */
[----:B------:R-:W3:Y:S02]  /*7590*/  F2I.U32.TRUNC.NTZ R6, R6 ;  /* 0x0000000600067305 */ /* 0x000ee4000020f000 */
[----:B------:R-:W-:Y:S02]  /*75a0*/  SHF.R.U64 R9, R4, UR4, R5 ;  /* 0x0000000404097c19 */ /* 0x000fe40008001205 */
[----:B-1----:R-:W-:-:S05]  /*75b0*/  I2FP.F32.U32 R4, R14 ;  /* 0x0000000e00047245 */ /* 0x002fca0000201000 */
[----:B------:R-:W-:Y:S01]  /*75c0*/  FMUL R22, R4, UR5 ;  /* 0x0000000504167c20 */ /* 0x000fe20008400000 */
[----:B------:R-:W-:Y:S01]  /*75d0*/  SHF.R.U32.HI R4, RZ, UR4, R5 ;  /* 0x00000004ff047c19 */ /* 0x000fe20008011605 */
[----:B------:R-:W-:-:S03]  /*75e0*/  ULDC UR4, c[0x0][0x658] ;  /* 0x0001960000047ab9 */ /* 0x000fc60000000800 */
[--C-:B------:R-:W-:Y:S01]  /*75f0*/  SHF.R.U64 R20, R9, UR6, R4.reuse ;  /* 0x0000000609147c19 */ /* 0x100fe20008001204 */
[----:B------:R-:W1:Y:S01]  /*7600*/  F2I.U32.TRUNC.NTZ R22, R22 ;  /* 0x0000001600167305 */ /* 0x000e62000020f000 */
[----:B------:R-:W-:Y:S01]  /*7610*/  SHF.R.U32.HI R5, RZ, UR6, R4 ;  /* 0x00000006ff057c19 */ /* 0x000fe20008011604 */
[----:B---3--:R-:W-:-:S03]  /*7620*/  IMAD.MOV R6, RZ, RZ, -R6 ;  /* 0x000000ffff067224 */ /* 0x008fc600078e0a06 */
[----:B------:R-:W-:Y:S01]  /*7630*/  SHF.R.U64 R19, R20, UR4, R5 ;  /* 0x0000000414137c19 */ /* 0x000fe20008001205 */
[----:B--2---:R-:W-:Y:S01]  /*7640*/  IMAD R15, R24, R6, R15 ;  /* 0x00000006180f7224 */ /* 0x004fe200078e020f */
[----:B------:R-:W-:-:S03]  /*7650*/  SHF.R.U32.HI R23, RZ, UR4, R5 ;  /* 0x00000004ff177c19 */ /* 0x000fc60008011605 */
[----:B------:R-:W-:Y:S02]  /*7660*/  IMAD.MOV.U32 R4, RZ, RZ, R19 ;  /* 0x000000ffff047224 */ /* 0x000fe400078e0013 */
[----:B------:R-:W-:Y:S01]  /*7670*/  IMAD.MOV.U32 R5, RZ, RZ, R23 ;  /* 0x000000ffff057224 */ /* 0x000fe200078e0017 */
[----:B-1----:R-:W-:Y:S06]  /*7680*/  @!P1 BRA `(.L_x_173) ;  /* 0x0000000000289947 */ /* 0x002fec0003800000 */
[----:B------:R-:W-:Y:S02]  /*7690*/  ULDC UR4, c[0x0][0x64c] ;  /* 0x0001930000047ab9 */ /* 0x000fe40000000800 */
[----:B------:R-:W-:-:S05]  /*76a0*/  IADD3 R5, P1, R19, UR4, RZ ;  /* 0x0000000413057c10 */ /* 0x000fca000ff3e0ff */
[----:B------:R-:W-:-:S04]  /*76b0*/  IMAD.X R23, RZ, RZ, R23, P1 ;  /* 0x000000ffff177224 */ /* 0x000fc800008e0617 */
[----:B------:R-:W-:-:S04]  /*76c0*/  IMAD.WIDE.U32 R6, R23, UR8, RZ ;  /* 0x0000000817067c25 */ /* 0x000fc8000f8e00ff */
[----:B------:R-:W-:-:S04]  /*76d0*/  IMAD.WIDE.U32 R6, P1, R5, UR9, R6 ;  /* 0x0000000905067c25 */ /* 0x000fc8000f820006 */
[----:B------:R-:W-:-:S04]  /*76e0*/  IMAD.WIDE.U32 R4, R5, UR8, RZ ;  /* 0x0000000805047c25 */ /* 0x000fc8000f8e00ff */
[----:B------:R-:W-:Y:S01]  /*76f0*/  IMAD.MOV.U32 R4, RZ, RZ, R7 ;  /* 0x000000ffff047224 */ /* 0x000fe200078e0007 */
[----:B------:R-:W-:Y:S01]  /*7700*/  IADD3 RZ, P3, R5, R6, RZ ;  /* 0x0000000605ff7210 */ /* 0x000fe20007f7e0ff */
[----:B------:R-:W-:-:S04]  /*7710*/  IMAD.X R5, RZ, RZ, RZ, P1 ;  /* 0x000000ffff057224 */ /* 0x000fc800008e06ff */
[----:B------:R-:W-:-:S08]  /*7720*/  IMAD.WIDE.U32.X R4, R23, UR9, R4, P3 ;  /* 0x0000000917047c25 */ /* 0x000fd000098e0404 */
.L_x_173:
[----:B------:R-:W-:Y:S01]  /*7730*/  ISETP.NE.AND P1, PT, R2, 0x1, PT ;  /* 0x000000010200780c */ /* 0x000fe20003f25270 */
[----:B------:R-:W-:Y:S01]  /*7740*/  ULDC UR4, c[0x0][0x648] ;  /* 0x0001920000047ab9 */ /* 0x000fe20000000800 */
[----:B------:R-:W-:Y:S01]  /*7750*/  LOP3.LUT R20, R20, UR16, RZ, 0xc0, !PT ;  /* 0x0000001014147c12 */ /* 0x000fe2000f8ec0ff */
[----:B------:R-:W-:Y:S01]  /*7760*/  IMAD.MOV R22, RZ, RZ, -R22 ;  /* 0x000000ffff167224 */ /* 0x000fe200078e0a16 */
[----:B------:R-:W-:Y:S01]  /*7770*/  SHF.R.U64 R5, R4, UR4, R5 ;  /* 0x0000000404057c19 */ /* 0x000fe20008001205 */
[----:B------:R-:W-:Y:S01]  /*7780*/  ULDC UR4, c[0x0][0x638] ;  /* 0x00018e0000047ab9 */ /* 0x000fe20000000800 */
[----:B------:R-:W-:Y:S01]  /*7790*/  LOP3.LUT R6, R9, UR15, RZ, 0xc0, !PT ;  /* 0x0000000f09067c12 */ /* 0x000fe2000f8ec0ff */
[----:B------:R-:W-:Y:S02]  /*77a0*/  ULDC UR5, c[0x0][0x610] ;  /* 0x0001840000057ab9 */ /* 0x000fe40000000800 */
[----:B------:R-:W-:Y:S02]  /*77b0*/  IMAD.MOV R4, RZ, RZ, -R5 ;  /* 0x000000ffff047224 */ /* 0x000fe400078e0a05 */
[----:B------:R-:W-:-:S02]  /*77c0*/  IMAD R20, R5, UR17, R20 ;  /* 0x0000001105147c24 */ /* 0x000fc4000f8e0214 */
[----:B0-----:R-:W-:Y:S02]  /*77d0*/  @P1 IMAD R15, R21, R22, R14 ;  /* 0x00000016150f1224 */ /* 0x001fe400078e020e */
[----:B------:R-:W-:Y:S01]  /*77e0*/  IMAD R19, R4, UR4, R19 ;  /* 0x0000000404137c24 */ /* 0x000fe2000f8e0213 */
[----:B------:R-:W-:Y:S01]  /*77f0*/  ULDC UR4, c[0x0][0x600] ;  /* 0x0001800000047ab9 */ /* 0x000fe20000000800 */
[----:B------:R-:W-:Y:S02]  /*7800*/  IMAD R15, R20, UR5, R15 ;  /* 0x00000005140f7c24 */ /* 0x000fe4000f8e020f */
[----:B------:R-:W-:Y:S02]  /*7810*/  IMAD R6, R19, UR4, R6 ;  /* 0x0000000413067c24 */ /* 0x000fe4000f8e0206 */
[----:B------:R-:W-:-:S03]  /*7820*/  IMAD.MOV.U32 R4, RZ, RZ, 0x1 ;  /* 0x00000001ff047424 */ /* 0x000fc600078e00ff */
[----:B------:R-:W-:Y:S02]  /*7830*/  SEL R20, R6, R15, !P1 ;  /* 0x0000000f06147207 */ /* 0x000fe40004800000 */
[----:B------:R-:W-:-:S07]  /*7840*/  SEL R19, R15, R6, !P1 ;  /* 0x000000060f137207 */ /* 0x000fce0004800000 */
.L_x_171:
[----:B------:R-:W-:Y:S05]  /*7850*/  BSYNC B1 ;  /* 0x0000000000017941 */ /* 0x000fea0003800000 */
.L_x_170:
[----:B------:R-:W-:-:S13]  /*7860*/  LOP3.LUT P1, RZ, R4, 0xff, RZ, 0xc0, !PT ;  /* 0x000000ff04ff7812 */ /* 0x000fda000782c0ff */
[----:B------:R-:W-:Y:S05]  /*7870*/  @P1 BRA `(.L_x_174) ;  /* 0xfffffff4004c1947 */ /* 0x000fea000383ffff */
[----:B------:R-:W-:Y:S05]  /*7880*/  BSYNC B0 ;  /* 0x0000000000007941 */ /* 0x000fea0003800000 */
.L_x_162:
[----:B------:R-:W-:-:S03]  /*7890*/  UMOV UR4, 0xffffffff ;  /* 0xffffffff00047882 */ /* 0x000fc60000000000 */
[----:B------:R-:W-:Y:S05]  /*78a0*/  BRA.DIV UR4, `(.L_x_175) ;  /* 0x0000000604847947 */ /* 0x000fea000b800000 */
[----:B------:R-:W-:-:S13]  /*78b0*/  ELECT P6, URZ, PT ;  /* 0x00000000003f782f */ /* 0x000fda00038c0000 */
.L_x_192:
[----:B------:R-:W-:Y:S04]  /*78c0*/  BSSY B0, `(.L_x_176) ;  /* 0x0000046000007945 */ /* 0x000fe80003800000 */
[----:B------:R-:W-:Y:S05]  /*78d0*/  @!P6 BRA `(.L_x_177) ;  /* 0x000000040010e947 */ /* 0x000fea0003800000 */
[----:B------:R-:W-:-:S04]  /*78e0*/  LOP3.LUT R18, R18, 0x2, RZ, 0xfc, !PT ;  /* 0x0000000212127812 */ /* 0x000fc800078efcff */
[----:B------:R-:W-:-:S13]  /*78f0*/  ISETP.NE.AND P0, PT, R18, 0x3, PT ;  /* 0x000000031200780c */ /* 0x000fda0003f05270 */
[----:B------:R-:W-:Y:S05]  /*7900*/  @!P0 BRA `(.L_x_178) ;  /* 0x0000000000048947 */ /* 0x000fea0003800000 */
[----:B------:R-:W-:Y:S01]  /*7910*/  BPT.TRAP 0x1 ;  /* 0x000000040000795c */ /* 0x000fe20000300000 */
.L_x_178:
[----:B------:R-:W0:Y:S01]  /*7920*/  S2R R3, SR_CgaCtaId ;  /* 0x0000000000037919 */ /* 0x000e220000008800 */
[----:B------:R-:W-:-:S04]  /*7930*/  MOV R2, 0x400 ;  /* 0x0000040000027802 */ /* 0x000fc80000000f00 */
[----:B0-----:R-:W-:Y:S02]  /*7940*/  LEA R3, R3, R2, 0x18 ;  /* 0x0000000203037211 */ /* 0x001fe400078ec0ff */
[----:B------:R-:W-:-:S03]  /*7950*/  SHF.L.U32 R2, R0, 0x1f, RZ ;  /* 0x0000001f00027819 */ /* 0x000fc600000006ff */
[----:B------:R-:W-:-:S04]  /*7960*/  VIADD R3, R3, 0x38 ;  /* 0x0000003803037836 */ /* 0x000fc80000000000 */
[C---:B------:R-:W-:Y:S02]  /*7970*/  IMAD R7, R12.reuse, 0x8, R3 ;  /* 0x000000080c077824 */ /* 0x040fe400078e0203 */
[----:B------:R-:W-:Y:S02]  /*7980*/  VIADD R12, R12, 0x1 ;  /* 0x000000010c0c7836 */ /* 0x000fe40000000000 */
[----:B------:R-:W0:Y:S03]  /*7990*/  SYNCS.PHASECHK.TRANS64.TRYWAIT P0, [R7+URZ], R2 ;  /* 0x00000002070075a7 */ /* 0x000e26000800017f */
[----:B------:R-:W-:-:S04]  /*79a0*/  ISETP.NE.AND P1, PT, R12, 0x7, PT ;  /* 0x000000070c00780c */ /* 0x000fc80003f25270 */
[----:B------:R-:W-:Y:S02]  /*79b0*/  SEL R5, RZ, 0x1, P1 ;  /* 0x00000001ff057807 */ /* 0x000fe40000800000 */
[----:B------:R-:W-:Y:S02]  /*79c0*/  SEL R12, R12, RZ, P1 ;  /* 0x000000ff0c0c7207 */ /* 0x000fe40000800000 */
[----:B------:R-:W-:-:S03]  /*79d0*/  LOP3.LUT R5, R0, R5, RZ, 0x3c, !PT ;  /* 0x0000000500057212 */ /* 0x000fc600078e3cff */
[----:B------:R-:W-:Y:S01]  /*79e0*/  IMAD R9, R12, 0x8, R3 ;  /* 0x000000080c097824 */ /* 0x000fe200078e0203 */
[----:B------:R-:W-:Y:S01]  /*79f0*/  SHF.L.U32 R4, R5, 0x1f, RZ ;  /* 0x0000001f05047819 */ /* 0x000fe200000006ff */
[----:B0-----:R-:W-:Y:S06]  /*7a00*/  @!P0 BRA `(.L_x_179) ;  /* 0x00000004004c8947 */ /* 0x001fec0003800000 */
.L_x_193:
[----:B------:R-:W1:Y:S01]  /*7a10*/  SYNCS.PHASECHK.TRANS64.TRYWAIT P0, [R9+URZ], R4 ;  /* 0x00000004090075a7 */ /* 0x000e62000800017f */
[----:B------:R-:W-:-:S05]  /*7a20*/  VIADD R0, R12, 0x1 ;  /* 0x000000010c007836 */ /* 0x000fca0000000000 */
[----:B------:R-:W-:-:S04]  /*7a30*/  ISETP.NE.AND P1, PT, R0, 0x7, PT ;  /* 0x000000070000780c */ /* 0x000fc80003f25270 */
[----:B0-----:R-:W-:Y:S02]  /*7a40*/  SEL R2, RZ, 0x1, P1 ;  /* 0x00000001ff027807 */ /* 0x001fe40000800000 */
[----:B------:R-:W-:Y:S02]  /*7a50*/  SEL R0, R0, RZ, P1 ;  /* 0x000000ff00007207 */ /* 0x000fe40000800000 */
[----:B------:R-:W-:-:S03]  /*7a60*/  LOP3.LUT R7, R5, R2, RZ, 0x3c, !PT ;  /* 0x0000000205077212 */ /* 0x000fc600078e3cff */
[----:B------:R-:W-:Y:S01]  /*7a70*/  IMAD R6, R0, 0x8, R3 ;  /* 0x0000000800067824 */ /* 0x000fe200078e0203 */
[----:B------:R-:W-:Y:S01]  /*7a80*/  SHF.L.U32 R5, R7, 0x1f, RZ ;  /* 0x0000001f07057819 */ /* 0x000fe200000006ff */
[----:B-1----:R-:W-:Y:S06]  /*7a90*/  @!P0 BRA `(.L_x_180) ;  /* 0x00000004003c8947 */ /* 0x002fec0003800000 */
.L_x_194:
[----:B------:R-:W1:Y:S01]  /*7aa0*/  SYNCS.PHASECHK.TRANS64.TRYWAIT P0, [R6+URZ], R5 ;  /* 0x00000005060075a7 */ /* 0x000e62000800017f */
[----:B------:R-:W-:-:S05]  /*7ab0*/  VIADD R0, R0, 0x1 ;  /* 0x0000000100007836 */ /* 0x000fca0000000000 */
[----:B------:R-:W-:-:S04]  /*7ac0*/  ISETP.NE.AND P1, PT, R0, 0x7, PT ;  /* 0x000000070000780c */ /* 0x000fc80003f25270 */
[----:B------:R-:W-:Y:S02]  /*7ad0*/  SEL R2, RZ, 0x1, P1 ;  /* 0x00000001ff027807 */ /* 0x000fe40000800000 */
[----:B------:R-:W-:Y:S02]  /*7ae0*/  SEL R0, R0, RZ, P1 ;  /* 0x000000ff00007207 */ /* 0x000fe40000800000 */
[----:B------:R-:W-:-:S03]  /*7af0*/  LOP3.LUT R7, R7, R2, RZ, 0x3c, !PT ;  /* 0x0000000207077212 */ /* 0x000fc600078e3cff */
[----:B0-----:R-:W-:Y:S01]  /*7b00*/  IMAD R9, R0, 0x8, R3 ;  /* 0x0000000800097824 */ /* 0x001fe200078e0203 */
[----:B------:R-:W-:Y:S01]  /*7b10*/  SHF.L.U32 R4, R7, 0x1f, RZ ;  /* 0x0000001f07047819 */ /* 0x000fe200000006ff */
[----:B-1----:R-:W-:Y:S06]  /*7b20*/  @!P0 BRA `(.L_x_181) ;  /* 0x00000004002c8947 */ /* 0x002fec0003800000 */
.L_x_195:
        /* <DEDUP_REMOVED lines=9> */
.L_x_196:
        /* <DEDUP_REMOVED lines=9> */
.L_x_197:
[----:B------:R-:W1:Y:S01]  /*7c50*/  SYNCS.PHASECHK.TRANS64.TRYWAIT P0, [R9+URZ], R4 ;  /* 0x00000004090075a7 */ /* 0x000e62000800017f */
[----:B------:R-:W-:-:S05]  /*7c60*/  VIADD R0, R0, 0x1 ;  /* 0x0000000100007836 */ /* 0x000fca0000000000 */
[----:B------:R-:W-:-:S04]  /*7c70*/  ISETP.NE.AND P1, PT, R0, 0x7, PT ;  /* 0x000000070000780c */ /* 0x000fc80003f25270 */
[----:B------:R-:W-:Y:S02]  /*7c80*/  SEL R2, RZ, 0x1, P1 ;  /* 0x00000001ff027807 */ /* 0x000fe40000800000 */
[----:B------:R-:W-:Y:S02]  /*7c90*/  SEL R0, R0, RZ, P1 ;  /* 0x000000ff00007207 */ /* 0x000fe40000800000 */
[----:B------:R-:W-:Y:S01]  /*7ca0*/  LOP3.LUT R2, R7, R2, RZ, 0x3c, !PT ;  /* 0x0000000207027212 */ /* 0x000fe200078e3cff */
[----:B-1----:R-:W-:Y:S06]  /*7cb0*/  @!P0 BRA `(.L_x_184) ;  /* 0x0000000400048947 */ /* 0x002fec0003800000 */
.L_x_198:
[----:B------:R-:W-:Y:S01]  /*7cc0*/  IMAD R3, R0, 0x8, R3 ;  /* 0x0000000800037824 */ /* 0x000fe200078e0203 */
[----:B------:R-:W-:-:S07]  /*7cd0*/  SHF.L.U32 R0, R2, 0x1f, RZ ;  /* 0x0000001f02007819 */ /* 0x000fce00000006ff */
.L_x_185:
[----:B--2---:R2:W3:Y:S02]  /*7ce0*/  SYNCS.PHASECHK.TRANS64.TRYWAIT P0, [R3+URZ], R0 ;  /* 0x00000000030075a7 */ /* 0x0044e4000800017f */
[----:B---3--:R-:W-:Y:S05]  /*7cf0*/  @!P0 NANOSLEEP.SYNCS 0x989680 ;  /* 0x009896800000895d */ /* 0x008fea0003900000 */
[----:B------:R-:W3:Y:S02]  /*7d00*/  @!P0 SYNCS.PHASECHK.TRANS64 P0, [R3+URZ], R0 ;  /* 0x00000000030085a7 */ /* 0x000ee4000800007f */
[----:B---3--:R-:W-:Y:S05]  /*7d10*/  @!P0 BRA `(.L_x_185) ;  /* 0xfffffffc00f08947 */ /* 0x008fea000383ffff */
.L_x_177:
[----:B------:R-:W-:Y:S05]  /*7d20*/  BSYNC B0 ;  /* 0x0000000000007941 */ /* 0x000fea0003800000 */
.L_x_176:
[----:B------:R-:W-:Y:S05]  /*7d30*/  EXIT ;  /* 0x000000000000794d */ /* 0x000fea0003800000 */
.L_x_17:
[----:B-1----:R1:W2:Y:S02]  /*7d40*/  SYNCS.PHASECHK.TRANS64.TRYWAIT P1, [R3+URZ], R0 ;  /* 0x00000000030075a7 */ /* 0x0022a4000802017f */
[----:B--2---:R-:W-:Y:S05]  /*7d50*/  @!P1 NANOSLEEP.SYNCS 0x989680 ;  /* 0x009896800000995d */ /* 0x004fea0003900000 */
[----:B------:R-:W2:Y:S02]  /*7d60*/  @!P1 SYNCS.PHASECHK.TRANS64 P1, [R3+URZ], R0 ;  /* 0x00000000030095a7 */ /* 0x000ea4000802007f */
[----:B--2---:R-:W-:Y:S05]  /*7d70*/  @!P1 BRA `(.L_x_17) ;  /* 0xfffffffc00f09947 */ /* 0x004fea000383ffff */
[----:B------:R-:W-:Y:S05]  /*7d80*/  BRA `(.L_x_16) ;  /* 0xffffff9400e07947 */ /* 0x000fea000383ffff */
.L_x_22:
[----:B-1----:R-:W-:-:S04]  /*7d90*/  IMAD.U32 R4, RZ, RZ, UR7 ;  /* 0x00000007ff047e24 */ /* 0x002fc8000f8e00ff */
[----:B------:R1:W2:Y:S03]  /*7da0*/  SYNCS.PHASECHK.TRANS64.TRYWAIT P1, [R4+URZ], R3 ;  /* 0x00000003040075a7 */ /* 0x0002a6000802017f */
[----:B--2---:R-:W-:Y:S05]  /*7db0*/  @!P1 NANOSLEEP.SYNCS 0x989680 ;  /* 0x009896800000995d */ /* 0x004fea0003900000 */
[----:B------:R-:W2:Y:S02]  /*7dc0*/  @!P1 SYNCS.PHASECHK.TRANS64 P1, [R4+URZ], R3 ;  /* 0x00000003040095a7 */ /* 0x000ea4000802007f */
[----:B--2---:R-:W-:Y:S05]  /*7dd0*/  @!P1 BRA `(.L_x_22) ;  /* 0xfffffffc00ec9947 */ /* 0x004fea000383ffff */
[----:B------:R-:W-:Y:S05]  /*7de0*/  BRA `(.L_x_21) ;  /* 0xffffff9800ac7947 */ /* 0x000fea000383ffff */
.L_x_163:
[----:B------:R-:W-:Y:S01]  /*7df0*/  BSSY B1, `(.L_x_186) ;  /* 0x0000006000017945 */ /* 0x000fe20003800000 */
[----:B------:R-:W-:-:S07]  /*7e00*/  IMAD.MOV.U32 R15, RZ, RZ, -0x1 ;  /* 0xffffffffff0f7424 */ /* 0x000fce00078e00ff */
[----:B------:R-:W-:Y:S05]  /*7e10*/  WARPSYNC.COLLECTIVE R15, `(.L_x_187) ;  /* 0x000000000f0c7348 */ /* 0x000fea0003c00000 */
[----:B------:R-:W-:Y:S02]  /*7e20*/  ELECT P6, UR62, PT ;  /* 0x00000000003e782f */ /* 0x000fe400038c0000 */
[----:B------:R-:W-:Y:S01]  /*7e30*/  MOV R14, UR62 ;  /* 0x0000003e000e7c02 */ /* 0x000fe20008000f00 */
[----:B------:R-:W-:Y:S10]  /*7e40*/  ENDCOLLECTIVE ;  /* 0x000000000000791b */ /* 0x000ff40003800000 */
.L_x_187:
[----:B------:R-:W-:Y:S05]  /*7e50*/  BSYNC B1 ;  /* 0x0000000000017941 */ /* 0x000fea0003800000 */
.L_x_186:
[----:B------:R-:W-:Y:S05]  /*7e60*/  BRA `(.L_x_188) ;  /* 0xffffffec00dc7947 */ /* 0x000fea000383ffff */
.L_x_166:
[----:B0-----:R0:W1:Y:S02]  /*7e70*/  SYNCS.PHASECHK.TRANS64.TRYWAIT P1, [R14+URZ+0x38], R7 ;  /* 0x000038070e0075a7 */ /* 0x001064000802017f */
[----:B-1----:R-:W-:Y:S05]  /*7e80*/  @!P1 NANOSLEEP.SYNCS 0x989680 ;  /* 0x009896800000995d */ /* 0x002fea0003900000 */
[----:B------:R-:W1:Y:S02]  /*7e90*/  @!P1 SYNCS.PHASECHK.TRANS64 P1, [R14+URZ+0x38], R7 ;  /* 0x000038070e0095a7 */ /* 0x000e64000802007f */
[----:B-1----:R-:W-:Y:S05]  /*7ea0*/  @!P1 BRA `(.L_x_166) ;  /* 0xfffffffc00f09947 */ /* 0x002fea000383ffff */
[----:B------:R-:W-:Y:S05]  /*7eb0*/  BRA `(.L_x_189) ;  /* 0xfffffff000107947 */ /* 0x000fea000383ffff */
.L_x_175:
[----:B------:R-:W-:Y:S01]  /*7ec0*/  BSSY B0, `(.L_x_190) ;  /* 0x0000006000007945 */ /* 0x000fe20003800000 */
[----:B------:R-:W-:-:S07]  /*7ed0*/  IMAD.MOV.U32 R15, RZ, RZ, -0x1 ;  /* 0xffffffffff0f7424 */ /* 0x000fce00078e00ff */
[----:B------:R-:W-:Y:S05]  /*7ee0*/  WARPSYNC.COLLECTIVE R15, `(.L_x_191) ;  /* 0x000000000f0c7348 */ /* 0x000fea0003c00000 */
[----:B------:R-:W-:Y:S02]  /*7ef0*/  ELECT P6, UR62, PT ;  /* 0x00000000003e782f */ /* 0x000fe400038c0000 */
[----:B------:R-:W-:Y:S01]  /*7f00*/  MOV R14, UR62 ;  /* 0x0000003e000e7c02 */ /* 0x000fe20008000f00 */
[----:B------:R-:W-:Y:S10]  /*7f10*/  ENDCOLLECTIVE ;  /* 0x000000000000791b */ /* 0x000ff40003800000 */
.L_x_191:
[----:B------:R-:W-:Y:S05]  /*7f20*/  BSYNC B0 ;  /* 0x0000000000007941 */ /* 0x000fea0003800000 */
.L_x_190:
[----:B------:R-:W-:Y:S05]  /*7f30*/  BRA `(.L_x_192) ;  /* 0xfffffff800607947 */ /* 0x000fea000383ffff */
.L_x_179:
[----:B0-----:R0:W1:Y:S02]  /*7f40*/  SYNCS.PHASECHK.TRANS64.TRYWAIT P0, [R7+URZ], R2 ;  /* 0x00000002070075a7 */ /* 0x001064000800017f */
[----:B-1----:R-:W-:Y:S05]  /*7f50*/  @!P0 NANOSLEEP.SYNCS 0x989680 ;  /* 0x009896800000895d */ /* 0x002fea0003900000 */
[----:B------:R-:W1:Y:S02]  /*7f60*/  @!P0 SYNCS.PHASECHK.TRANS64 P0, [R7+URZ], R2 ;  /* 0x00000002070085a7 */ /* 0x000e64000800007f */
[----:B-1----:R-:W-:Y:S05]  /*7f70*/  @!P0 BRA `(.L_x_179) ;  /* 0xfffffffc00f08947 */ /* 0x002fea000383ffff */
[----:B------:R-:W-:Y:S05]  /*7f80*/  BRA `(.L_x_193) ;  /* 0xfffffff800a07947 */ /* 0x000fea000383ffff */
.L_x_180:
[----:B0-----:R0:W1:Y:S02]  /*7f90*/  SYNCS.PHASECHK.TRANS64.TRYWAIT P0, [R9+URZ], R4 ;  /* 0x00000004090075a7 */ /* 0x001064000800017f */
[----:B-1----:R-:W-:Y:S05]  /*7fa0*/  @!P0 NANOSLEEP.SYNCS 0x989680 ;  /* 0x009896800000895d */ /* 0x002fea0003900000 */
[----:B------:R-:W1:Y:S02]  /*7fb0*/  @!P0 SYNCS.PHASECHK.TRANS64 P0, [R9+URZ], R4 ;  /* 0x00000004090085a7 */ /* 0x000e64000800007f */
[----:B-1----:R-:W-:Y:S05]  /*7fc0*/  @!P0 BRA `(.L_x_180) ;  /* 0xfffffffc00f08947 */ /* 0x002fea000383ffff */
[----:B------:R-:W-:Y:S05]  /*7fd0*/  BRA `(.L_x_194) ;  /* 0xfffffff800b07947 */ /* 0x000fea000383ffff */
.L_x_181:
[----:B0-----:R0:W1:Y:S02]  /*7fe0*/  SYNCS.PHASECHK.TRANS64.TRYWAIT P0, [R6+URZ], R5 ;  /* 0x00000005060075a7 */ /* 0x001064000800017f */
[----:B-1----:R-:W-:Y:S05]  /*7ff0*/  @!P0 NANOSLEEP.SYNCS 0x989680 ;  /* 0x009896800000895d */ /* 0x002fea0003900000 */
[----:B------:R-:W1:Y:S02]  /*8000*/  @!P0 SYNCS.PHASECHK.TRANS64 P0, [R6+URZ], R5 ;  /* 0x00000005060085a7 */ /* 0x000e64000800007f */
[----:B-1----:R-:W-:Y:S05]  /*8010*/  @!P0 BRA `(.L_x_181) ;  /* 0xfffffffc00f08947 */ /* 0x002fea000383ffff */
[----:B------:R-:W-:Y:S05]  /*8020*/  BRA `(.L_x_195) ;  /* 0xfffffff800c07947 */ /* 0x000fea000383ffff */
.L_x_182:
[----:B0-----:R0:W1:Y:S02]  /*8030*/  SYNCS.PHASECHK.TRANS64.TRYWAIT P0, [R9+URZ], R4 ;  /* 0x00000004090075a7 */ /* 0x001064000800017f */
[----:B-1----:R-:W-:Y:S05]  /*8040*/  @!P0 NANOSLEEP.SYNCS 0x989680 ;  /* 0x009896800000895d */ /* 0x002fea0003900000 */
[----:B------:R-:W1:Y:S02]  /*8050*/  @!P0 SYNCS.PHASECHK.TRANS64 P0, [R9+URZ], R4 ;  /* 0x00000004090085a7 */ /* 0x000e64000800007f */
[----:B-1----:R-:W-:Y:S05]  /*8060*/  @!P0 BRA `(.L_x_182) ;  /* 0xfffffffc00f08947 */ /* 0x002fea000383ffff */
[----:B------:R-:W-:Y:S05]  /*8070*/  BRA `(.L_x_196) ;  /* 0xfffffff800d07947 */ /* 0x000fea000383ffff */
.L_x_183:
[----:B0-----:R0:W1:Y:S02]  /*8080*/  SYNCS.PHASECHK.TRANS64.TRYWAIT P0, [R6+URZ], R5 ;  /* 0x00000005060075a7 */ /* 0x001064000800017f */
[----:B-1----:R-:W-:Y:S05]  /*8090*/  @!P0 NANOSLEEP.SYNCS 0x989680 ;  /* 0x009896800000895d */ /* 0x002fea0003900000 */
[----:B------:R-:W1:Y:S02]  /*80a0*/  @!P0 SYNCS.PHASECHK.TRANS64 P0, [R6+URZ], R5 ;  /* 0x00000005060085a7 */ /* 0x000e64000800007f */
[----:B-1----:R-:W-:Y:S05]  /*80b0*/  @!P0 BRA `(.L_x_183) ;  /* 0xfffffffc00f08947 */ /* 0x002fea000383ffff */
[----:B------:R-:W-:Y:S05]  /*80c0*/  BRA `(.L_x_197) ;  /* 0xfffffff800e07947 */ /* 0x000fea000383ffff */
.L_x_184:
[----:B-1----:R1:W2:Y:S02]  /*80d0*/  SYNCS.PHASECHK.TRANS64.TRYWAIT P0, [R9+URZ], R4 ;  /* 0x00000004090075a7 */ /* 0x0022a4000800017f */
[----:B--2---:R-:W-:Y:S05]  /*80e0*/  @!P0 NANOSLEEP.SYNCS 0x989680 ;  /* 0x009896800000895d */ /* 0x004fea0003900000 */
[----:B------:R-:W2:Y:S02]  /*80f0*/  @!P0 SYNCS.PHASECHK.TRANS64 P0, [R9+URZ], R4 ;  /* 0x00000004090085a7 */ /* 0x000ea4000800007f */
[----:B--2---:R-:W-:Y:S05]  /*8100*/  @!P0 BRA `(.L_x_184) ;  /* 0xfffffffc00f08947 */ /* 0x004fea000383ffff */
[----:B------:R-:W-:Y:S05]  /*8110*/  BRA `(.L_x_198) ;  /* 0xfffffff800e87947 */ /* 0x000fea000383ffff */
.L_x_199:
[----:B------:R-:W-:-:S00]  /*8120*/  BRA `(.L_x_199) ;  /* 0xfffffffc00fc7947 */ /* 0x000fc0000383ffff */
[----:B------:R-:W-:-:S00]  /*8130*/  NOP ;  /* 0x0000000000007918 */ /* 0x000fc00000000000 */
        /* <DEDUP_REMOVED lines=12> */
.L_x_200:


//--------------------- .nv.global.init           --------------------------
	.section	.nv.global.init,"aw",@progbits
.nv.global.init:
	.type		$str$22,@object
	.size		$str$22,($str$23 - $str$22)
$str$22:
        /*0000*/ 	.byte	0x6b, 0x5f, 0x74, 0x69, 0x6c, 0x65, 0x5f, 0x63, 0x6f, 0x75, 0x6e, 0x74, 0x20, 0x3e, 0x3d, 0x20
        /*0010*/ 	.byte	0x31, 0x00
	.type		$str$23,@object
	.size		$str$23,(__unnamed_1 - $str$23)
$str$23:
        /*0012*/ 	.byte	0x2f, 0x74, 0x6d, 0x70, 0x2f, 0x63, 0x75, 0x74, 0x6c, 0x61, 0x73, 0x73, 0x5f, 0x73, 0x77, 0x65
        /*0022*/ 	.byte	0x65, 0x70, 0x5f, 0x73, 0x72, 0x63, 0x2f, 0x69, 0x6e, 0x63, 0x6c, 0x75, 0x64, 0x65, 0x2f, 0x63
        /*0032*/ 	.byte	0x75, 0x74, 0x6c, 0x61, 0x73, 0x73, 0x2f, 0x67, 0x65, 0x6d, 0x6d, 0x2f, 0x63, 0x6f, 0x6c, 0x6c
        /*0042*/ 	.byte	0x65, 0x63, 0x74, 0x69, 0x76, 0x65, 0x2f, 0x73, 0x6d, 0x39, 0x30, 0x5f, 0x6d, 0x6d, 0x61, 0x5f
        /*0052*/ 	.byte	0x74, 0x6d, 0x61, 0x5f, 0x67, 0x6d, 0x6d, 0x61, 0x5f, 0x73, 0x73, 0x5f, 0x77, 0x61, 0x72, 0x70
        /*0062*/ 	.byte	0x73, 0x70, 0x65, 0x63, 0x69, 0x61, 0x6c, 0x69, 0x7a, 0x65, 0x64, 0x2e, 0x68, 0x70, 0x70, 0x00
	.type		__unnamed_1,@object
	.size		__unnamed_1,(.L_0 - __unnamed_1)
__unnamed_1:
        /*0072*/ 	.byte	0x76, 0x6f, 0x69, 0x64, 0x20, 0x63, 0x75, 0x74, 0x6c, 0x61, 0x73, 0x73, 0x3a, 0x3a, 0x67, 0x65
        /* <DEDUP_REMOVED lines=180> */
        /*0bc2*/ 	.byte	0x69, 0x74, 0x79, 0x5d, 0x00
.L_0:


//--------------------- .nv.shared._ZN7cutlass13device_kernelINS_4gemm6kernel13GemmUniversalIN4cute5tupleIJiiiiEEENS1_10collective13CollectiveMmaINS1_34MainloopSm90TmaGmmaWarpSpecializedILi7ENS5_IJNS4_1CILi1EEESB_SB_EEENS1_35KernelTmaWarpSpecializedCooperativeEEENS5_IJNSA_ILi128EEESF_NSA_ILi64EEEEEENS_10bfloat16_tENS5_IJlSB_lEEESI_SJ_NS4_8TiledMMAINS4_8MMA_AtomIJNS4_4SM904GMMA28MMA_64x128x16_F32BF16BF16_SSILNSN_5MajorE0ELSP_0ELNSN_7ScaleInE1ELSQ_1EEEEEENS4_6LayoutINS5_IJNSA_ILi2EEESB_SB_EEENS5_IJSB_NSA_ILi0EEESW_EEEEENS5_IJNS4_10UnderscoreESZ_SZ_EEEEENS4_13SM90_TMA_LOADENS4_14ComposedLayoutINS4_7SwizzleILi3ELi4ELi3EEENS4_18smem_ptr_flag_bitsILi16EEENST_INS5_IJNSA_ILi8EEESG_EEENS5_IJSG_SB_EEEEEEEvNS4_8identityES12_S1C_vS1D_EENS_8epilogue10collective6detail29Sm90TmaWarpSpecializedAdapterINS1G_15DefaultEpilogueISI_SJ_SJ_NS1F_6thread17LinearCombinationISI_Li1EffLNS1K_9ScaleType4KindE0ELNS_15FloatRoundStyleE2ESI_EENS1_15EpilogueDefaultEEEEEvvEEEEvNT_6ParamsE --------------------------
	.section	.nv.shared._ZN7cutlass13device_kernelINS_4gemm6kernel13GemmUniversalIN4cute5tupleIJiiiiEEENS1_10collective13CollectiveMmaINS1_34MainloopSm90TmaGmmaWarpSpecializedILi7ENS5_IJNS4_1CILi1EEESB_SB_EEENS1_35KernelTmaWarpSpecializedCooperativeEEENS5_IJNSA_ILi128EEESF_NSA_ILi64EEEEEENS_10bfloat16_tENS5_IJlSB_lEEESI_SJ_NS4_8TiledMMAINS4_8MMA_AtomIJNS4_4SM904GMMA28MMA_64x128x16_F32BF16BF16_SSILNSN_5MajorE0ELSP_0ELNSN_7ScaleInE1ELSQ_1EEEEEENS4_6LayoutINS5_IJNSA_ILi2EEESB_SB_EEENS5_IJSB_NSA_ILi0EEESW_EEEEENS5_IJNS4_10UnderscoreESZ_SZ_EEEEENS4_13SM90_TMA_LOADENS4_14ComposedLayoutINS4_7SwizzleILi3ELi4ELi3EEENS4_18smem_ptr_flag_bitsILi16EEENST_INS5_IJNSA_ILi8EEESG_EEENS5_IJSG_SB_EEEEEEEvNS4_8identityES12_S1C_vS1D_EENS_8epilogue10collective6detail29Sm90TmaWarpSpecializedAdapterINS1G_15DefaultEpilogueISI_SJ_SJ_NS1F_6thread17LinearCombinationISI_Li1EffLNS1K_9ScaleType4KindE0ELNS_15FloatRoundStyleE2ESI_EENS1_15EpilogueDefaultEEEEEvvEEEEvNT_6ParamsE,"aw",@nobits
	.sectionflags	@""
	.align	16
	.zero		1024


//--------------------- .nv.shared.reserved.0     --------------------------
	.section	.nv.shared.reserved.0,"aw",@nobits
	.weak		__nv_reservedSMEM_offset_0_alias
	.size		__nv_reservedSMEM_offset_0_alias, 0, 0
	.other		__nv_reservedSMEM_offset_0_alias,@"STO_CUDA_RESERVED_SHARED STV_DEFAULT"
__nv_reservedSMEM_offset_0_alias:
	.zero		0


//--------------------- .nv.global                --------------------------
	.section	.nv.global,"aw",@nobits
.nv.global:
	.type		_ZN40_INTERNAL_98a6c2db_4_k_cu_0067ae4e_257224cute1_E,@object
	.size		_ZN40_INTERNAL_98a6c2db_4_k_cu_0067ae4e_257224cute1_E,(_ZN40_INTERNAL_98a6c2db_4_k_cu_0067ae4e_257224cuda3std3__45__cpo6cbeginE - _ZN40_INTERNAL_98a6c2db_4_k_cu_0067ae4e_257224cute1_E)
_ZN40_INTERNAL_98a6c2db_4_k_cu_0067ae4e_257224cute1_E:
	.zero		1
	.type		_ZN40_INTERNAL_98a6c2db_4_k_cu_0067ae4e_257224cuda3std3__45__cpo6cbeginE,@object
	.size		_ZN40_INTERNAL_98a6c2db_4_k_cu_0067ae4e_257224cuda3std3__45__cpo6cbeginE,(_ZN40_INTERNAL_98a6c2db_4_k_cu_0067ae4e_257224cuda3std3__48in_placeE - _ZN40_INTERNAL_98a6c2db_4_k_cu_0067ae4e_257224cuda3std3__45__cpo6cbeginE)
_ZN40_INTERNAL_98a6c2db_4_k_cu_0067ae4e_257224cuda3std3__45__cpo6cbeginE:
	.zero		1
	.type		_ZN40_INTERNAL_98a6c2db_4_k_cu_0067ae4e_257224cuda3std3__48in_placeE,@object
	.size		_ZN40_INTERNAL_98a6c2db_4_k_cu_0067ae4e_257224cuda3std3__48in_placeE,(_ZN40_INTERNAL_98a6c2db_4_k_cu_0067ae4e_257224cuda3std6ranges3__45__cpo9iter_moveE - _ZN40_INTERNAL_98a6c2db_4_k_cu_0067ae4e_257224cuda3std3__48in_placeE)
_ZN40_INTERNAL_98a6c2db_4_k_cu_0067ae4e_257224cuda3std3__48in_placeE:
	.zero		1
	.type		_ZN40_INTERNAL_98a6c2db_4_k_cu_0067ae4e_257224cuda3std6ranges3__45__cpo9iter_moveE,@object
	.size		_ZN40_INTERNAL_98a6c2db_4_k_cu_0067ae4e_257224cuda3std6ranges3__45__cpo9iter_moveE,(_ZN40_INTERNAL_98a6c2db_4_k_cu_0067ae4e_257224cuda3std3__45__cpo5beginE - _ZN40_INTERNAL_98a6c2db_4_k_cu_0067ae4e_257224cuda3std6ranges3__45__cpo9iter_moveE)
_ZN40_INTERNAL_98a6c2db_4_k_cu_0067ae4e_257224cuda3std6ranges3__45__cpo9iter_moveE:
	.zero		1
	.type		_ZN40_INTERNAL_98a6c2db_4_k_cu_0067ae4e_257224cuda3std3__45__cpo5beginE,@object
	.size		_ZN40_INTERNAL_98a6c2db_4_k_cu_0067ae4e_257224cuda3std3__45__cpo5beginE,(_ZN40_INTERNAL_98a6c2db_4_k_cu_0067ae4e_257224cuda3std3__442_GLOBAL__N__98a6c2db_4_k_cu_0067ae4e_257226ignoreE - _ZN40_INTERNAL_98a6c2db_4_k_cu_0067ae4e_257224cuda3std3__45__cpo5beginE)
_ZN40_INTERNAL_98a6c2db_4_k_cu_0067ae4e_257224cuda3std3__45__cpo5beginE:
	.zero		1
	.type		_ZN40_INTERNAL_98a6c2db_4_k_cu_0067ae4e_257224cuda3std3__442_GLOBAL__N__98a6c2db_4_k_cu_0067ae4e_257226ignoreE,@object
	.size		_ZN40_INTERNAL_98a6c2db_4_k_cu_0067ae4e_257224cuda3std3__442_GLOBAL__N__98a6c2db_4_k_cu_0067ae4e_257226ignoreE,(_ZN40_INTERNAL_98a6c2db_4_k_cu_0067ae4e_257224cute7productE - _ZN40_INTERNAL_98a6c2db_4_k_cu_0067ae4e_257224cuda3std3__442_GLOBAL__N__98a6c2db_4_k_cu_0067ae4e_257226ignoreE)
_ZN40_INTERNAL_98a6c2db_4_k_cu_0067ae4e_257224cuda3std3__442_GLOBAL__N__98a6c2db_4_k_cu_0067ae4e_257226ignoreE:
	.zero		1
	.type		_ZN40_INTERNAL_98a6c2db_4_k_cu_0067ae4e_257224cute7productE,@object
	.size		_ZN40_INTERNAL_98a6c2db_4_k_cu_0067ae4e_257224cute7productE,(_ZN40_INTERNAL_98a6c2db_4_k_cu_0067ae4e_257224cuda3std3__45__cpo3endE - _ZN40_INTERNAL_98a6c2db_4_k_cu_0067ae4e_257224cute7productE)
_ZN40_INTERNAL_98a6c2db_4_k_cu_0067ae4e_257224cute7productE:
	.zero		1
	.type		_ZN40_INTERNAL_98a6c2db_4_k_cu_0067ae4e_257224cuda3std3__45__cpo3endE,@object
	.size		_ZN40_INTERNAL_98a6c2db_4_k_cu_0067ae4e_257224cuda3std3__45__cpo3endE,(_ZN40_INTERNAL_98a6c2db_4_k_cu_0067ae4e_257224cuda3std3__419piecewise_constructE - _ZN40_INTERNAL_98a6c2db_4_k_cu_0067ae4e_257224cuda3std3__45__cpo3endE)
_ZN40_INTERNAL_98a6c2db_4_k_cu_0067ae4e_257224cuda3std3__45__cpo3endE:
	.zero		1
	.type		_ZN40_INTERNAL_98a6c2db_4_k_cu_0067ae4e_257224cuda3std3__419piecewise_constructE,@object
	.size		_ZN40_INTERNAL_98a6c2db_4_k_cu_0067ae4e_257224cuda3std3__419piecewise_constructE,(_ZN40_INTERNAL_98a6c2db_4_k_cu_0067ae4e_257224cuda3std3__45__cpo4cendE - _ZN40_INTERNAL_98a6c2db_4_k_cu_0067ae4e_257224cuda3std3__419piecewise_constructE)
_ZN40_INTERNAL_98a6c2db_4_k_cu_0067ae4e_257224cuda3std3__419piecewise_constructE:
	.zero		1
	.type		_ZN40_INTERNAL_98a6c2db_4_k_cu_0067ae4e_257224cuda3std3__45__cpo4cendE,@object
	.size		_ZN40_INTERNAL_98a6c2db_4_k_cu_0067ae4e_257224cuda3std3__45__cpo4cendE,(_ZN40_INTERNAL_98a6c2db_4_k_cu_0067ae4e_257224cuda3std6ranges3__45__cpo4swapE - _ZN40_INTERNAL_98a6c2db_4_k_cu_0067ae4e_257224cuda3std3__45__cpo4cendE)
_ZN40_INTERNAL_98a6c2db_4_k_cu_0067ae4e_257224cuda3std3__45__cpo4cendE:
	.zero		1
	.type		_ZN40_INTERNAL_98a6c2db_4_k_cu_0067ae4e_257224cuda3std6ranges3__45__cpo4swapE,@object
	.size		_ZN40_INTERNAL_98a6c2db_4_k_cu_0067ae4e_257224cuda3std6ranges3__45__cpo4swapE,(.L_8 - _ZN40_INTERNAL_98a6c2db_4_k_cu_0067ae4e_257224cuda3std6ranges3__45__cpo4swapE)
_ZN40_INTERNAL_98a6c2db_4_k_cu_0067ae4e_257224cuda3std6ranges3__45__cpo4swapE:
	.zero		1
.L_8:


//--------------------- .nv.constant0._ZN7cutlass13device_kernelINS_4gemm6kernel13GemmUniversalIN4cute5tupleIJiiiiEEENS1_10collective13CollectiveMmaINS1_34MainloopSm90TmaGmmaWarpSpecializedILi7ENS5_IJNS4_1CILi1EEESB_SB_EEENS1_35KernelTmaWarpSpecializedCooperativeEEENS5_IJNSA_ILi128EEESF_NSA_ILi64EEEEEENS_10bfloat16_tENS5_IJlSB_lEEESI_SJ_NS4_8TiledMMAINS4_8MMA_AtomIJNS4_4SM904GMMA28MMA_64x128x16_F32BF16BF16_SSILNSN_5MajorE0ELSP_0ELNSN_7ScaleInE1ELSQ_1EEEEEENS4_6LayoutINS5_IJNSA_ILi2EEESB_SB_EEENS5_IJSB_NSA_ILi0EEESW_EEEEENS5_IJNS4_10UnderscoreESZ_SZ_EEEEENS4_13SM90_TMA_LOADENS4_14ComposedLayoutINS4_7SwizzleILi3ELi4ELi3EEENS4_18smem_ptr_flag_bitsILi16EEENST_INS5_IJNSA_ILi8EEESG_EEENS5_IJSG_SB_EEEEEEEvNS4_8identityES12_S1C_vS1D_EENS_8epilogue10collective6detail29Sm90TmaWarpSpecializedAdapterINS1G_15DefaultEpilogueISI_SJ_SJ_NS1F_6thread17LinearCombinationISI_Li1EffLNS1K_9ScaleType4KindE0ELNS_15FloatRoundStyleE2ESI_EENS1_15EpilogueDefaultEEEEEvvEEEEvNT_6ParamsE --------------------------
	.section	.nv.constant0._ZN7cutlass13device_kernelINS_4gemm6kernel13GemmUniversalIN4cute5tupleIJiiiiEEENS1_10collective13CollectiveMmaINS1_34MainloopSm90TmaGmmaWarpSpecializedILi7ENS5_IJNS4_1CILi1EEESB_SB_EEENS1_35KernelTmaWarpSpecializedCooperativeEEENS5_IJNSA_ILi128EEESF_NSA_ILi64EEEEEENS_10bfloat16_tENS5_IJlSB_lEEESI_SJ_NS4_8TiledMMAINS4_8MMA_AtomIJNS4_4SM904GMMA28MMA_64x128x16_F32BF16BF16_SSILNSN_5MajorE0ELSP_0ELNSN_7ScaleInE1ELSQ_1EEEEEENS4_6LayoutINS5_IJNSA_ILi2EEESB_SB_EEENS5_IJSB_NSA_ILi0EEESW_EEEEENS5_IJNS4_10UnderscoreESZ_SZ_EEEEENS4_13SM90_TMA_LOADENS4_14ComposedLayoutINS4_7SwizzleILi3ELi4ELi3EEENS4_18smem_ptr_flag_bitsILi16EEENST_INS5_IJNSA_ILi8EEESG_EEENS5_IJSG_SB_EEEEEEEvNS4_8identityES12_S1C_vS1D_EENS_8epilogue10collective6detail29Sm90TmaWarpSpecializedAdapterINS1G_15DefaultEpilogueISI_SJ_SJ_NS1F_6thread17LinearCombinationISI_Li1EffLNS1K_9ScaleType4KindE0ELNS_15FloatRoundStyleE2ESI_EENS1_15EpilogueDefaultEEEEEvvEEEEvNT_6ParamsE,"a",@progbits
	.sectionflags	@""
	.align	4
.nv.constant0._ZN7cutlass13device_kernelINS_4gemm6kernel13GemmUniversalIN4cute5tupleIJiiiiEEENS1_10collective13CollectiveMmaINS1_34MainloopSm90TmaGmmaWarpSpecializedILi7ENS5_IJNS4_1CILi1EEESB_SB_EEENS1_35KernelTmaWarpSpecializedCooperativeEEENS5_IJNSA_ILi128EEESF_NSA_ILi64EEEEEENS_10bfloat16_tENS5_IJlSB_lEEESI_SJ_NS4_8TiledMMAINS4_8MMA_AtomIJNS4_4SM904GMMA28MMA_64x128x16_F32BF16BF16_SSILNSN_5MajorE0ELSP_0ELNSN_7ScaleInE1ELSQ_1EEEEEENS4_6LayoutINS5_IJNSA_ILi2EEESB_SB_EEENS5_IJSB_NSA_ILi0EEESW_EEEEENS5_IJNS4_10UnderscoreESZ_SZ_EEEEENS4_13SM90_TMA_LOADENS4_14ComposedLayoutINS4_7SwizzleILi3ELi4ELi3EEENS4_18smem_ptr_flag_bitsILi16EEENST_INS5_IJNSA_ILi8EEESG_EEENS5_IJSG_SB_EEEEEEEvNS4_8identityES12_S1C_vS1D_EENS_8epilogue10collective6detail29Sm90TmaWarpSpecializedAdapterINS1G_15DefaultEpilogueISI_SJ_SJ_NS1F_6thread17LinearCombinationISI_Li1EffLNS1K_9ScaleType4KindE0ELNS_15FloatRoundStyleE2ESI_EENS1_15EpilogueDefaultEEEEEvvEEEEvNT_6ParamsE:
	.zero		1664


//--------------------- SYMBOLS --------------------------

	.type		.nv.reservedSmem.offset0,@object
	.size		.nv.reservedSmem.offset0,0x4
	.type		__assertfail,@function
